// auto-generated by cutlass_sweep.gemm — config: {"arch": "sm_90", "cluster_m": 1, "cluster_n": 1, "cublas_kernel_name": "sm90_xmma_gemm_bf16bf16_bf16f32_f32_nt_n_tilesize256x128x64_warpgroupsize2x1x1_aux_bf16_dgelu_execute_segment_k_off_kernel__5x_cublas", "dtype": "bf16", "dtype_b": "bf16", "dtype_c_cpp": "cutlass::bfloat16_t", "layout": "nt", "stages": 0, "tile_k": 64, "tile_m": 256, "tile_n": 128}
#include "cutlass/cutlass.h"
#include "cutlass/gemm/collective/collective_builder.hpp"
#include "cutlass/gemm/device/gemm_universal_adapter.h"
#include "cutlass/gemm/kernel/gemm_universal.hpp"
#include "cutlass/epilogue/collective/collective_builder.hpp"

using ElemA = cutlass::bfloat16_t;
using ElemB = cutlass::bfloat16_t;
using ElemCD = cutlass::bfloat16_t;
using Acc  = float;
using TileShape    = cute::Shape<cute::_256, cute::_128, cute::_64>;
using ClusterShape = cute::Shape<cute::_1, cute::_1, cute::_1>;

using CollectiveEpilogue = typename cutlass::epilogue::collective::CollectiveBuilder<
    cutlass::arch::Sm90, cutlass::arch::OpClassTensorOp,
    TileShape, ClusterShape,
    cutlass::epilogue::collective::EpilogueTileAuto,
    Acc, Acc,
    ElemCD, cutlass::layout::RowMajor, 128 / cutlass::sizeof_bits<ElemCD>::value,
    ElemCD, cutlass::layout::RowMajor, 128 / cutlass::sizeof_bits<ElemCD>::value,
    cutlass::epilogue::collective::EpilogueScheduleAuto
  >::CollectiveOp;

using CollectiveMainloop = typename cutlass::gemm::collective::CollectiveBuilder<
    cutlass::arch::Sm90, cutlass::arch::OpClassTensorOp,
    ElemA, cutlass::layout::RowMajor, 128 / cutlass::sizeof_bits<ElemA>::value,
    ElemB, cutlass::layout::ColumnMajor, 128 / cutlass::sizeof_bits<ElemB>::value,
    Acc,
    TileShape, ClusterShape,
    cutlass::gemm::collective::StageCountAutoCarveout<static_cast<int>(sizeof(typename CollectiveEpilogue::SharedStorage))>,
    cutlass::gemm::collective::KernelScheduleAuto
  >::CollectiveOp;

using GemmKernel = cutlass::gemm::kernel::GemmUniversal<
    cute::Shape<int,int,int,int>,
    CollectiveMainloop,
    CollectiveEpilogue
>;
using Gemm = cutlass::gemm::device::GemmUniversalAdapter<GemmKernel>;

// Force the device kernel symbol into the cubin without needing a host main.
auto* _anchor = &cutlass::device_kernel<GemmKernel>;


// ===== COMPILED SASS (sm_90a) =====

	.target	sm_90a

	.elftype	@"ET_EXEC"


//--------------------- .note.nv.tkinfo           --------------------------
	.section	.note.nv.tkinfo,"",@"SHT_NOTE"
	.sectionflags	@"SHF_NOTE_NV_TKINFO"
	.tkinfo
        /*0018*/ 	.word	0x00000002
        /*0030*/ 	.string	""
        /*0030*/ 	.string	"ptxas"
        /*0030*/ 	.string	"Cuda compilation tools, release 13.0, V13.0.88"
        /*0030*/ 	.string	"Build cuda_13.0.r13.0/compiler.36424714_0"
        /*0030*/ 	.string	"-arch sm_90a -m 64 "



//--------------------- .note.nv.cuinfo           --------------------------
	.section	.note.nv.cuinfo,"",@"SHT_NOTE"
	.sectionflags	@"SHF_NOTE_NV_CUINFO"
        /*0018*/ 	.short	0x0002
        /*001a*/ 	.short	0x005a
        /*001c*/ 	.short	0x0082
	.zero		2


//--------------------- .nv.info                  --------------------------
	.section	.nv.info,"",@"SHT_CUDA_INFO"
	.align	4


	//----- nvinfo : EIATTR_REGCOUNT
	.align		4
        /*0000*/ 	.byte	0x04, 0x2f
        /*0002*/ 	.short	(.L_15 - .L_14)
	.align		4
.L_14:
        /*0004*/ 	.word	index@(_ZN7cutlass13device_kernelINS_4gemm6kernel13GemmUniversalIN4cute5tupleIJiiiiEEENS1_10collective13CollectiveMmaINS1_34MainloopSm90TmaGmmaWarpSpecializedILi4ENS5_IJNS4_1CILi1EEESB_SB_EEENS1_35KernelTmaWarpSpecializedCooperativeEEENS5_IJNSA_ILi256EEENSA_ILi128EEENSA_ILi64EEEEEENS_10bfloat16_tENS5_IJlSB_lEEESJ_SK_NS4_8TiledMMAINS4_8MMA_AtomIJNS4_4SM904GMMA28MMA_64x128x16_F32BF16BF16_SSILNSO_5MajorE0ELSQ_0ELNSO_7ScaleInE1ELSR_1EEEEEENS4_6LayoutINS5_IJNSA_ILi2EEESB_SB_EEENS5_IJSB_NSA_ILi0EEESX_EEEEENS5_IJNS4_10UnderscoreES10_S10_EEEEENS4_13SM90_TMA_LOADENS4_14ComposedLayoutINS4_7SwizzleILi3ELi4ELi3EEENS4_18smem_ptr_flag_bitsILi16EEENSU_INS5_IJNSA_ILi8EEESH_EEENS5_IJSH_SB_EEEEEEEvNS4_8identityES13_S1D_vS1E_EENS_8epilogue10collective6detail29Sm90TmaWarpSpecializedAdapterINS1H_15DefaultEpilogueISJ_SK_SK_NS1G_6thread17LinearCombinationISJ_Li1EffLNS1L_9ScaleType4KindE0ELNS_15FloatRoundStyleE2ESJ_EENS1_15EpilogueDefaultEEEEEvvEEEEvNT_6ParamsE)
        /*0008*/ 	.word	0x000000a8


	//----- nvinfo : EIATTR_FRAME_SIZE
	.align		4
.L_15:
        /*000c*/ 	.byte	0x04, 0x11
        /*000e*/ 	.short	(.L_17 - .L_16)
	.align		4
.L_16:
        /*0010*/ 	.word	index@(_ZN7cutlass13device_kernelINS_4gemm6kernel13GemmUniversalIN4cute5tupleIJiiiiEEENS1_10collective13CollectiveMmaINS1_34MainloopSm90TmaGmmaWarpSpecializedILi4ENS5_IJNS4_1CILi1EEESB_SB_EEENS1_35KernelTmaWarpSpecializedCooperativeEEENS5_IJNSA_ILi256EEENSA_ILi128EEENSA_ILi64EEEEEENS_10bfloat16_tENS5_IJlSB_lEEESJ_SK_NS4_8TiledMMAINS4_8MMA_AtomIJNS4_4SM904GMMA28MMA_64x128x16_F32BF16BF16_SSILNSO_5MajorE0ELSQ_0ELNSO_7ScaleInE1ELSR_1EEEEEENS4_6LayoutINS5_IJNSA_ILi2EEESB_SB_EEENS5_IJSB_NSA_ILi0EEESX_EEEEENS5_IJNS4_10UnderscoreES10_S10_EEEEENS4_13SM90_TMA_LOADENS4_14ComposedLayoutINS4_7SwizzleILi3ELi4ELi3EEENS4_18smem_ptr_flag_bitsILi16EEENSU_INS5_IJNSA_ILi8EEESH_EEENS5_IJSH_SB_EEEEEEEvNS4_8identityES13_S1D_vS1E_EENS_8epilogue10collective6detail29Sm90TmaWarpSpecializedAdapterINS1H_15DefaultEpilogueISJ_SK_SK_NS1G_6thread17LinearCombinationISJ_Li1EffLNS1L_9ScaleType4KindE0ELNS_15FloatRoundStyleE2ESJ_EENS1_15EpilogueDefaultEEEEEvvEEEEvNT_6ParamsE)
        /*0014*/ 	.word	0x00000000


	//----- nvinfo : EIATTR_MIN_STACK_SIZE
	.align		4
.L_17:
        /*0018*/ 	.byte	0x04, 0x12
        /*001a*/ 	.short	(.L_19 - .L_18)
	.align		4
.L_18:
        /*001c*/ 	.word	index@(_ZN7cutlass13device_kernelINS_4gemm6kernel13GemmUniversalIN4cute5tupleIJiiiiEEENS1_10collective13CollectiveMmaINS1_34MainloopSm90TmaGmmaWarpSpecializedILi4ENS5_IJNS4_1CILi1EEESB_SB_EEENS1_35KernelTmaWarpSpecializedCooperativeEEENS5_IJNSA_ILi256EEENSA_ILi128EEENSA_ILi64EEEEEENS_10bfloat16_tENS5_IJlSB_lEEESJ_SK_NS4_8TiledMMAINS4_8MMA_AtomIJNS4_4SM904GMMA28MMA_64x128x16_F32BF16BF16_SSILNSO_5MajorE0ELSQ_0ELNSO_7ScaleInE1ELSR_1EEEEEENS4_6LayoutINS5_IJNSA_ILi2EEESB_SB_EEENS5_IJSB_NSA_ILi0EEESX_EEEEENS5_IJNS4_10UnderscoreES10_S10_EEEEENS4_13SM90_TMA_LOADENS4_14ComposedLayoutINS4_7SwizzleILi3ELi4ELi3EEENS4_18smem_ptr_flag_bitsILi16EEENSU_INS5_IJNSA_ILi8EEESH_EEENS5_IJSH_SB_EEEEEEEvNS4_8identityES13_S1D_vS1E_EENS_8epilogue10collective6detail29Sm90TmaWarpSpecializedAdapterINS1H_15DefaultEpilogueISJ_SK_SK_NS1G_6thread17LinearCombinationISJ_Li1EffLNS1L_9ScaleType4KindE0ELNS_15FloatRoundStyleE2ESJ_EENS1_15EpilogueDefaultEEEEEvvEEEEvNT_6ParamsE)
        /*0020*/ 	.word	0x00000000
.L_19:


//--------------------- .nv.compat                --------------------------
	.section	.nv.compat,"",@"SHT_CUDA_COMPAT_INFO"
	.align	4
        /*0000*/ 	.byte	0x02, 0x09, 0x01, 0x00, 0x02, 0x02, 0x04, 0x00, 0x02, 0x05, 0x05, 0x00, 0x03, 0x07, 0x01, 0x01
        /*0010*/ 	.byte	0x02, 0x03, 0x01, 0x00, 0x02, 0x06, 0x01, 0x00, 0x04, 0x0b, 0x08, 0x00, 0x00, 0x00, 0x00, 0x00
        /*0020*/ 	.byte	0x00, 0x00, 0x00, 0x00


//--------------------- .nv.info._ZN7cutlass13device_kernelINS_4gemm6kernel13GemmUniversalIN4cute5tupleIJiiiiEEENS1_10collective13CollectiveMmaINS1_34MainloopSm90TmaGmmaWarpSpecializedILi4ENS5_IJNS4_1CILi1EEESB_SB_EEENS1_35KernelTmaWarpSpecializedCooperativeEEENS5_IJNSA_ILi256EEENSA_ILi128EEENSA_ILi64EEEEEENS_10bfloat16_tENS5_IJlSB_lEEESJ_SK_NS4_8TiledMMAINS4_8MMA_AtomIJNS4_4SM904GMMA28MMA_64x128x16_F32BF16BF16_SSILNSO_5MajorE0ELSQ_0ELNSO_7ScaleInE1ELSR_1EEEEEENS4_6LayoutINS5_IJNSA_ILi2EEESB_SB_EEENS5_IJSB_NSA_ILi0EEESX_EEEEENS5_IJNS4_10UnderscoreES10_S10_EEEEENS4_13SM90_TMA_LOADENS4_14ComposedLayoutINS4_7SwizzleILi3ELi4ELi3EEENS4_18smem_ptr_flag_bitsILi16EEENSU_INS5_IJNSA_ILi8EEESH_EEENS5_IJSH_SB_EEEEEEEvNS4_8identityES13_S1D_vS1E_EENS_8epilogue10collective6detail29Sm90TmaWarpSpecializedAdapterINS1H_15DefaultEpilogueISJ_SK_SK_NS1G_6thread17LinearCombinationISJ_Li1EffLNS1L_9ScaleType4KindE0ELNS_15FloatRoundStyleE2ESJ_EENS1_15EpilogueDefaultEEEEEvvEEEEvNT_6ParamsE --------------------------
	.section	.nv.info._ZN7cutlass13device_kernelINS_4gemm6kernel13GemmUniversalIN4cute5tupleIJiiiiEEENS1_10collective13CollectiveMmaINS1_34MainloopSm90TmaGmmaWarpSpecializedILi4ENS5_IJNS4_1CILi1EEESB_SB_EEENS1_35KernelTmaWarpSpecializedCooperativeEEENS5_IJNSA_ILi256EEENSA_ILi128EEENSA_ILi64EEEEEENS_10bfloat16_tENS5_IJlSB_lEEESJ_SK_NS4_8TiledMMAINS4_8MMA_AtomIJNS4_4SM904GMMA28MMA_64x128x16_F32BF16BF16_SSILNSO_5MajorE0ELSQ_0ELNSO_7ScaleInE1ELSR_1EEEEEENS4_6LayoutINS5_IJNSA_ILi2EEESB_SB_EEENS5_IJSB_NSA_ILi0EEESX_EEEEENS5_IJNS4_10UnderscoreES10_S10_EEEEENS4_13SM90_TMA_LOADENS4_14ComposedLayoutINS4_7SwizzleILi3ELi4ELi3EEENS4_18smem_ptr_flag_bitsILi16EEENSU_INS5_IJNSA_ILi8EEESH_EEENS5_IJSH_SB_EEEEEEEvNS4_8identityES13_S1D_vS1E_EENS_8epilogue10collective6detail29Sm90TmaWarpSpecializedAdapterINS1H_15DefaultEpilogueISJ_SK_SK_NS1G_6thread17LinearCombinationISJ_Li1EffLNS1L_9ScaleType4KindE0ELNS_15FloatRoundStyleE2ESJ_EENS1_15EpilogueDefaultEEEEEvvEEEEvNT_6ParamsE,"",@"SHT_CUDA_INFO"
	.sectionflags	@""
	.align	4


	//----- nvinfo : EIATTR_CUDA_API_VERSION
	.align		4
        /*0000*/ 	.byte	0x04, 0x37
        /*0002*/ 	.short	(.L_21 - .L_20)
.L_20:
        /*0004*/ 	.word	0x00000082


	//----- nvinfo : EIATTR_KPARAM_INFO
	.align		4
.L_21:
        /*0008*/ 	.byte	0x04, 0x17
        /*000a*/ 	.short	(.L_23 - .L_22)
.L_22:
        /*000c*/ 	.word	0x00000000
        /*0010*/ 	.short	0x0000
        /*0012*/ 	.short	0x0070
        /*0014*/ 	.byte	0x00, 0xf0, 0x01, 0x10


	//----- nvinfo : EIATTR_SPARSE_MMA_MASK
	.align		4
.L_23:
        /*0018*/ 	.byte	0x03, 0x50
        /*001a*/ 	.short	0x0000


	//----- nvinfo : EIATTR_MAXREG_COUNT
	.align		4
        /*001c*/ 	.byte	0x03, 0x1b
        /*001e*/ 	.short	0x00a8


	//----- nvinfo : EIATTR_NUM_BARRIERS
	.align		4
        /*0020*/ 	.byte	0x02, 0x4c
        /*0022*/ 	.byte	0x01
	.zero		1


	//----- nvinfo : EIATTR_EXTERNS
	.align		4
        /*0024*/ 	.byte	0x04, 0x0f
        /*0026*/ 	.short	(.L_25 - .L_24)


	//   ....[0]....
	.align		4
.L_24:
        /*0028*/ 	.word	index@(__assertfail)


	//----- nvinfo : EIATTR_MERCURY_ISA_VERSION
	.align		4
.L_25:
        /*002c*/ 	.byte	0x03, 0x5f
        /*002e*/ 	.short	0x0101


	//----- nvinfo : EIATTR_INT_WARP_WIDE_INSTR_OFFSETS
	.align		4
        /*0030*/ 	.byte	0x04, 0x31
        /*0032*/ 	.short	(.L_27 - .L_26)


	//   ....[0]....
.L_26:
        /*0034*/ 	.word	0x000003b0


	//   ....[1]....
        /*0038*/ 	.word	0x000003e0


	//   ....[2]....
        /*003c*/ 	.word	0x000004c0


	//----- nvinfo : EIATTR_COOP_GROUP_MASK_REGIDS
	.align		4
.L_27:
        /*0040*/ 	.byte	0x04, 0x29
        /*0042*/ 	.short	(.L_29 - .L_28)


	//   ....[0]....
.L_28:
        /*0044*/ 	.word	0xffffffff


	//   ....[1]....
        /*0048*/ 	.word	0xffffffff


	//   ....[2]....
        /*004c*/ 	.word	0xffffffff


	//   ....[3]....
        /*0050*/ 	.word	0xffffffff


	//   ....[4]....
        /*0054*/ 	.word	0xffffffff


	//----- nvinfo : EIATTR_COOP_GROUP_INSTR_OFFSETS
	.align		4
.L_29:
        /*0058*/ 	.byte	0x04, 0x28
        /*005a*/ 	.short	(.L_31 - .L_30)


	//   ....[0]....
.L_30:
        /*005c*/ 	.word	0x00000060


	//   ....[1]....
        /*0060*/ 	.word	0x00000070


	//   ....[2]....
        /*0064*/ 	.word	0x00000130


	//   ....[3]....
        /*0068*/ 	.word	0x000002c0


	//   ....[4]....
        /*006c*/ 	.word	0x00000f70


	//----- nvinfo : EIATTR_REG_RECONFIG
	.align		4
.L_31:
        /*0070*/ 	.byte	0x01, 0x54
	.zero		2


	//----- nvinfo : EIATTR_SYSCALL_OFFSETS
	.align		4
        /*0074*/ 	.byte	0x04, 0x46
        /*0076*/ 	.short	(.L_33 - .L_32)


	//   ....[0]....
.L_32:
        /*0078*/ 	.word	0x00001130


	//----- nvinfo : EIATTR_MBARRIER_INSTR_OFFSETS
	.align		4
.L_33:
        /*007c*/ 	.byte	0x04, 0x39
        /*007e*/ 	.short	(.L_35 - .L_34)


	//   ....[0]....
.L_34:
        /*0080*/ 	.word	0x00000230
        /*0084*/ 	.word	0x000000ff
        /*0088*/ 	.word	0x00000000
        /*008c*/ 	.short	0x0100
        /*008e*/ 	.byte	0x08
	.zero		1


	//   ....[1]....
        /*0090*/ 	.word	0x00000240
        /*0094*/ 	.word	0x000000ff
        /*0098*/ 	.word	0x00000020
        /*009c*/ 	.short	0x0100
        /*009e*/ 	.byte	0x08
	.zero		1


	//   ....[2]....
        /*00a0*/ 	.word	0x00000250
        /*00a4*/ 	.word	0x000000ff
        /*00a8*/ 	.word	0x00000008
        /*00ac*/ 	.short	0x0100
        /*00ae*/ 	.byte	0x08
	.zero		1


	//   ....[3]....
        /*00b0*/ 	.word	0x00000260
        /*00b4*/ 	.word	0x000000ff
        /*00b8*/ 	.word	0x00000028
        /*00bc*/ 	.short	0x0100
        /*00be*/ 	.byte	0x08
	.zero		1


	//   ....[4]....
        /*00c0*/ 	.word	0x00000270
        /*00c4*/ 	.word	0x000000ff
        /*00c8*/ 	.word	0x00000010
        /*00cc*/ 	.short	0x0100
        /*00ce*/ 	.byte	0x08
	.zero		1


	//   ....[5]....
        /*00d0*/ 	.word	0x00000280
        /*00d4*/ 	.word	0x000000ff
        /*00d8*/ 	.word	0x00000030
        /*00dc*/ 	.short	0x0100
        /*00de*/ 	.byte	0x08
	.zero		1


	//   ....[6]....
        /*00e0*/ 	.word	0x00000290
        /*00e4*/ 	.word	0x000000ff
        /*00e8*/ 	.word	0x00000018
        /*00ec*/ 	.short	0x0100
        /*00ee*/ 	.byte	0x08
	.zero		1


	//   ....[7]....
        /*00f0*/ 	.word	0x000002a0
        /*00f4*/ 	.word	0x000000ff
        /*00f8*/ 	.word	0x00000038
        /*00fc*/ 	.short	0x0100
        /*00fe*/ 	.byte	0x08
	.zero		1


	//   ....[8]....
        /*0100*/ 	.word	0x00000530
        /*0104*/ 	.word	0x000000ff
        /*0108*/ 	.word	0x00000050
        /*010c*/ 	.short	0x0100
        /*010e*/ 	.byte	0x06
	.zero		1


	//   ....[9]....
        /*0110*/ 	.word	0x00000590
        /*0114*/ 	.word	0x000000ff
        /*0118*/ 	.word	0x00000058
        /*011c*/ 	.short	0x0100
        /*011e*/ 	.byte	0x06
	.zero		1


	//   ....[10]....
        /*0120*/ 	.word	0x000011b0
        /*0124*/ 	.word	0x00000003
        /*0128*/ 	.word	0x00000000
        /*012c*/ 	.short	0x010a
        /*012e*/ 	.byte	0x3f
	.zero		1


	//   ....[11]....
        /*0130*/ 	.word	0x000011f0
        /*0134*/ 	.word	0x00000003
        /*0138*/ 	.word	0x00000000
        /*013c*/ 	.short	0x010a
        /*013e*/ 	.byte	0x3f
	.zero		1


	//   ....[12]....
        /*0140*/ 	.word	0x000016d0
        /*0144*/ 	.word	0x000000ff
        /*0148*/ 	.word	0x00000000
        /*014c*/ 	.short	0x010a
        /*014e*/ 	.byte	0x08
	.zero		1


	//   ....[13]....
        /*0150*/ 	.word	0x00001710
        /*0154*/ 	.word	0x000000ff
        /*0158*/ 	.word	0x00000000
        /*015c*/ 	.short	0x010a
        /*015e*/ 	.byte	0x08
	.zero		1


	//   ....[14]....
        /*0160*/ 	.word	0x00001ab0
        /*0164*/ 	.word	0x000000ff
        /*0168*/ 	.word	0x00000000
        /*016c*/ 	.short	0x0101
        /*016e*/ 	.byte	0x08
	.zero		1


	//   ....[15]....
        /*0170*/ 	.word	0x00001c90
        /*0174*/ 	.word	0x000000ff
        /*0178*/ 	.word	0x00000000
        /*017c*/ 	.short	0x0101
        /*017e*/ 	.byte	0x04
	.zero		1


	//   ....[16]....
        /*0180*/ 	.word	0x0000b550
        /*0184*/ 	.word	0x0000000c
        /*0188*/ 	.word	0x00000020
        /*018c*/ 	.short	0x010a
        /*018e*/ 	.byte	0x3f
	.zero		1


	//   ....[17]....
        /*0190*/ 	.word	0x0000b910
        /*0194*/ 	.word	0x00000005
        /*0198*/ 	.word	0x00000058
        /*019c*/ 	.short	0x0101
        /*019e*/ 	.byte	0x3f
	.zero		1


	//   ....[18]....
        /*01a0*/ 	.word	0x0000c010
        /*01a4*/ 	.word	0x00000007
        /*01a8*/ 	.word	0x00000000
        /*01ac*/ 	.short	0x010a
        /*01ae*/ 	.byte	0x3f
	.zero		1


	//   ....[19]....
        /*01b0*/ 	.word	0x0000c090
        /*01b4*/ 	.word	0x00000006
        /*01b8*/ 	.word	0x00000000
        /*01bc*/ 	.short	0x010a
        /*01be*/ 	.byte	0x3f
	.zero		1


	//   ....[20]....
        /*01c0*/ 	.word	0x0000c120
        /*01c4*/ 	.word	0x00000007
        /*01c8*/ 	.word	0x00000000
        /*01cc*/ 	.short	0x010a
        /*01ce*/ 	.byte	0x3f
	.zero		1


	//   ....[21]....
        /*01d0*/ 	.word	0x0000c1b0
        /*01d4*/ 	.word	0x00000005
        /*01d8*/ 	.word	0x00000000
        /*01dc*/ 	.short	0x010a
        /*01de*/ 	.byte	0x3f
	.zero		1


	//   ....[22]....
        /*01e0*/ 	.word	0x0000c210
        /*01e4*/ 	.word	0x00000003
        /*01e8*/ 	.word	0x00000000
        /*01ec*/ 	.short	0x010a
        /*01ee*/ 	.byte	0x3f
	.zero		1


	//   ....[23]....
        /*01f0*/ 	.word	0x0000c270
        /*01f4*/ 	.word	0x00000004
        /*01f8*/ 	.word	0x00000000
        /*01fc*/ 	.short	0x010a
        /*01fe*/ 	.byte	0x3f
	.zero		1


	//   ....[24]....
        /*0200*/ 	.word	0x0000c340
        /*0204*/ 	.word	0x0000000c
        /*0208*/ 	.word	0x00000020
        /*020c*/ 	.short	0x010a
        /*020e*/ 	.byte	0x3f
	.zero		1


	//   ....[25]....
        /*0210*/ 	.word	0x0000c410
        /*0214*/ 	.word	0x00000007
        /*0218*/ 	.word	0x00000000
        /*021c*/ 	.short	0x010a
        /*021e*/ 	.byte	0x3f
	.zero		1


	//   ....[26]....
        /*0220*/ 	.word	0x0000c460
        /*0224*/ 	.word	0x00000006
        /*0228*/ 	.word	0x00000000
        /*022c*/ 	.short	0x010a
        /*022e*/ 	.byte	0x3f
	.zero		1


	//   ....[27]....
        /*0230*/ 	.word	0x0000c4b0
        /*0234*/ 	.word	0x00000007
        /*0238*/ 	.word	0x00000000
        /*023c*/ 	.short	0x010a
        /*023e*/ 	.byte	0x3f
	.zero		1


	//----- nvinfo : EIATTR_NUM_MBARRIERS
	.align		4
.L_35:
        /*0240*/ 	.byte	0x03, 0x38
        /*0242*/ 	.short	0x000a


	//----- nvinfo : EIATTR_EXIT_INSTR_OFFSETS
	.align		4
        /*0244*/ 	.byte	0x04, 0x1c
        /*0246*/ 	.short	(.L_37 - .L_36)


	//   ....[0]....
.L_36:
        /*0248*/ 	.word	0x000005e0


	//   ....[1]....
        /*024c*/ 	.word	0x00000ea0


	//   ....[2]....
        /*0250*/ 	.word	0x0000abc0


	//   ....[3]....
        /*0254*/ 	.word	0x0000b1f0


	//   ....[4]....
        /*0258*/ 	.word	0x0000c200


	//----- nvinfo : EIATTR_MAX_THREADS
	.align		4
.L_37:
        /*025c*/ 	.byte	0x04, 0x05
        /*025e*/ 	.short	(.L_39 - .L_38)
.L_38:
        /*0260*/ 	.word	0x00000180
        /*0264*/ 	.word	0x00000001
        /*0268*/ 	.word	0x00000001


	//----- nvinfo : EIATTR_CRS_STACK_SIZE
	.align		4
.L_39:
        /*026c*/ 	.byte	0x04, 0x1e
        /*026e*/ 	.short	(.L_41 - .L_40)
.L_40:
        /*0270*/ 	.word	0x00000000


	//----- nvinfo : EIATTR_CBANK_PARAM_SIZE
	.align		4
.L_41:
        /*0274*/ 	.byte	0x03, 0x19
        /*0276*/ 	.short	0x0470


	//----- nvinfo : EIATTR_PARAM_CBANK
	.align		4
        /*0278*/ 	.byte	0x04, 0x0a
        /*027a*/ 	.short	(.L_43 - .L_42)
	.align		4
.L_42:
        /*027c*/ 	.word	index@(.nv.constant0._ZN7cutlass13device_kernelINS_4gemm6kernel13GemmUniversalIN4cute5tupleIJiiiiEEENS1_10collective13CollectiveMmaINS1_34MainloopSm90TmaGmmaWarpSpecializedILi4ENS5_IJNS4_1CILi1EEESB_SB_EEENS1_35KernelTmaWarpSpecializedCooperativeEEENS5_IJNSA_ILi256EEENSA_ILi128EEENSA_ILi64EEEEEENS_10bfloat16_tENS5_IJlSB_lEEESJ_SK_NS4_8TiledMMAINS4_8MMA_AtomIJNS4_4SM904GMMA28MMA_64x128x16_F32BF16BF16_SSILNSO_5MajorE0ELSQ_0ELNSO_7ScaleInE1ELSR_1EEEEEENS4_6LayoutINS5_IJNSA_ILi2EEESB_SB_EEENS5_IJSB_NSA_ILi0EEESX_EEEEENS5_IJNS4_10UnderscoreES10_S10_EEEEENS4_13SM90_TMA_LOADENS4_14ComposedLayoutINS4_7SwizzleILi3ELi4ELi3EEENS4_18smem_ptr_flag_bitsILi16EEENSU_INS5_IJNSA_ILi8EEESH_EEENS5_IJSH_SB_EEEEEEEvNS4_8identityES13_S1D_vS1E_EENS_8epilogue10collective6detail29Sm90TmaWarpSpecializedAdapterINS1H_15DefaultEpilogueISJ_SK_SK_NS1G_6thread17LinearCombinationISJ_Li1EffLNS1L_9ScaleType4KindE0ELNS_15FloatRoundStyleE2ESJ_EENS1_15EpilogueDefaultEEEEEvvEEEEvNT_6ParamsE)
        /*0280*/ 	.short	0x0210
        /*0282*/ 	.short	0x0470


	//----- nvinfo : EIATTR_SW_WAR
	.align		4
.L_43:
        /*0284*/ 	.byte	0x04, 0x36
        /*0286*/ 	.short	(.L_45 - .L_44)
.L_44:
        /*0288*/ 	.word	0x00000008
.L_45:


//--------------------- .nv.callgraph             --------------------------
	.section	.nv.callgraph,"",@"SHT_CUDA_CALLGRAPH"
	.align	4
	.sectionentsize	8
	.align		4
        /*0000*/ 	.word	0x00000000
	.align		4
        /*0004*/ 	.word	0xffffffff
	.align		4
        /*0008*/ 	.word	index@(_ZN7cutlass13device_kernelINS_4gemm6kernel13GemmUniversalIN4cute5tupleIJiiiiEEENS1_10collective13CollectiveMmaINS1_34MainloopSm90TmaGmmaWarpSpecializedILi4ENS5_IJNS4_1CILi1EEESB_SB_EEENS1_35KernelTmaWarpSpecializedCooperativeEEENS5_IJNSA_ILi256EEENSA_ILi128EEENSA_ILi64EEEEEENS_10bfloat16_tENS5_IJlSB_lEEESJ_SK_NS4_8TiledMMAINS4_8MMA_AtomIJNS4_4SM904GMMA28MMA_64x128x16_F32BF16BF16_SSILNSO_5MajorE0ELSQ_0ELNSO_7ScaleInE1ELSR_1EEEEEENS4_6LayoutINS5_IJNSA_ILi2EEESB_SB_EEENS5_IJSB_NSA_ILi0EEESX_EEEEENS5_IJNS4_10UnderscoreES10_S10_EEEEENS4_13SM90_TMA_LOADENS4_14ComposedLayoutINS4_7SwizzleILi3ELi4ELi3EEENS4_18smem_ptr_flag_bitsILi16EEENSU_INS5_IJNSA_ILi8EEESH_EEENS5_IJSH_SB_EEEEEEEvNS4_8identityES13_S1D_vS1E_EENS_8epilogue10collective6detail29Sm90TmaWarpSpecializedAdapterINS1H_15DefaultEpilogueISJ_SK_SK_NS1G_6thread17LinearCombinationISJ_Li1EffLNS1L_9ScaleType4KindE0ELNS_15FloatRoundStyleE2ESJ_EENS1_15EpilogueDefaultEEEEEvvEEEEvNT_6ParamsE)
	.align		4
        /*000c*/ 	.word	index@(__assertfail)
	.align		4
        /*0010*/ 	.word	0x00000000
	.align		4
        /*0014*/ 	.word	0xfffffffe
	.align		4
        /*0018*/ 	.word	0x00000000
	.align		4
        /*001c*/ 	.word	0xfffffffd
	.align		4
        /*0020*/ 	.word	0x00000000
	.align		4
        /*0024*/ 	.word	0xfffffffc


//--------------------- .nv.constant4             --------------------------
	.section	.nv.constant4,"a",@progbits
	.align	8
	.align		8
.nv.constant4:
        /*0000*/ 	.dword	__assertfail
	.align		8
        /*0008*/ 	.dword	__unnamed_1
	.align		8
        /*0010*/ 	.dword	_ZN39_INTERNAL_25aa7d7f_4_k_cu_acbc9d86_28164cuda3std3__45__cpo5beginE
	.align		8
        /*0018*/ 	.dword	_ZN39_INTERNAL_25aa7d7f_4_k_cu_acbc9d86_28164cuda3std3__45__cpo3endE
	.align		8
        /*0020*/ 	.dword	_ZN39_INTERNAL_25aa7d7f_4_k_cu_acbc9d86_28164cuda3std3__45__cpo6cbeginE
	.align		8
        /*0028*/ 	.dword	_ZN39_INTERNAL_25aa7d7f_4_k_cu_acbc9d86_28164cuda3std3__45__cpo4cendE
	.align		8
        /*0030*/ 	.dword	_ZN39_INTERNAL_25aa7d7f_4_k_cu_acbc9d86_28164cuda3std3__441_GLOBAL__N__25aa7d7f_4_k_cu_acbc9d86_28166ignoreE
	.align		8
        /*0038*/ 	.dword	_ZN39_INTERNAL_25aa7d7f_4_k_cu_acbc9d86_28164cuda3std3__419piecewise_constructE
	.align		8
        /*0040*/ 	.dword	_ZN39_INTERNAL_25aa7d7f_4_k_cu_acbc9d86_28164cuda3std3__48in_placeE
	.align		8
        /*0048*/ 	.dword	_ZN39_INTERNAL_25aa7d7f_4_k_cu_acbc9d86_28164cuda3std6ranges3__45__cpo4swapE
	.align		8
        /*0050*/ 	.dword	_ZN39_INTERNAL_25aa7d7f_4_k_cu_acbc9d86_28164cuda3std6ranges3__45__cpo9iter_moveE
	.align		8
        /*0058*/ 	.dword	_ZN39_INTERNAL_25aa7d7f_4_k_cu_acbc9d86_28164cute7productE
	.align		8
        /*0060*/ 	.dword	_ZN39_INTERNAL_25aa7d7f_4_k_cu_acbc9d86_28164cute1_E
	.align		8
        /*0068*/ 	.dword	$str$22
	.align		8
        /*0070*/ 	.dword	$str$23


//--------------------- .text._ZN7cutlass13device_kernelINS_4gemm6kernel13GemmUniversalIN4cute5tupleIJiiiiEEENS1_10collective13CollectiveMmaINS1_34MainloopSm90TmaGmmaWarpSpecializedILi4ENS5_IJNS4_1CILi1EEESB_SB_EEENS1_35KernelTmaWarpSpecializedCooperativeEEENS5_IJNSA_ILi256EEENSA_ILi128EEENSA_ILi64EEEEEENS_10bfloat16_tENS5_IJlSB_lEEESJ_SK_NS4_8TiledMMAINS4_8MMA_AtomIJNS4_4SM904GMMA28MMA_64x128x16_F32BF16BF16_SSILNSO_5MajorE0ELSQ_0ELNSO_7ScaleInE1ELSR_1EEEEEENS4_6LayoutINS5_IJNSA_ILi2EEESB_SB_EEENS5_IJSB_NSA_ILi0EEESX_EEEEENS5_IJNS4_10UnderscoreES10_S10_EEEEENS4_13SM90_TMA_LOADENS4_14ComposedLayoutINS4_7SwizzleILi3ELi4ELi3EEENS4_18smem_ptr_flag_bitsILi16EEENSU_INS5_IJNSA_ILi8EEESH_EEENS5_IJSH_SB_EEEEEEEvNS4_8identityES13_S1D_vS1E_EENS_8epilogue10collective6detail29Sm90TmaWarpSpecializedAdapterINS1H_15DefaultEpilogueISJ_SK_SK_NS1G_6thread17LinearCombinationISJ_Li1EffLNS1L_9ScaleType4KindE0ELNS_15FloatRoundStyleE2ESJ_EENS1_15EpilogueDefaultEEEEEvvEEEEvNT_6ParamsE --------------------------
	.section	.text._ZN7cutlass13device_kernelINS_4gemm6kernel13GemmUniversalIN4cute5tupleIJiiiiEEENS1_10collective13CollectiveMmaINS1_34MainloopSm90TmaGmmaWarpSpecializedILi4ENS5_IJNS4_1CILi1EEESB_SB_EEENS1_35KernelTmaWarpSpecializedCooperativeEEENS5_IJNSA_ILi256EEENSA_ILi128EEENSA_ILi64EEEEEENS_10bfloat16_tENS5_IJlSB_lEEESJ_SK_NS4_8TiledMMAINS4_8MMA_AtomIJNS4_4SM904GMMA28MMA_64x128x16_F32BF16BF16_SSILNSO_5MajorE0ELSQ_0ELNSO_7ScaleInE1ELSR_1EEEEEENS4_6LayoutINS5_IJNSA_ILi2EEESB_SB_EEENS5_IJSB_NSA_ILi0EEESX_EEEEENS5_IJNS4_10UnderscoreES10_S10_EEEEENS4_13SM90_TMA_LOADENS4_14ComposedLayoutINS4_7SwizzleILi3ELi4ELi3EEENS4_18smem_ptr_flag_bitsILi16EEENSU_INS5_IJNSA_ILi8EEESH_EEENS5_IJSH_SB_EEEEEEEvNS4_8identityES13_S1D_vS1E_EENS_8epilogue10collective6detail29Sm90TmaWarpSpecializedAdapterINS1H_15DefaultEpilogueISJ_SK_SK_NS1G_6thread17LinearCombinationISJ_Li1EffLNS1L_9ScaleType4KindE0ELNS_15FloatRoundStyleE2ESJ_EENS1_15EpilogueDefaultEEEEEvvEEEEvNT_6ParamsE,"ax",@progbits
	.align	128
.text._ZN7cutlass13device_kernelINS_4gemm6kernel13GemmUniversalIN4cute5tupleIJiiiiEEENS1_10collective13CollectiveMmaINS1_34MainloopSm90TmaGmmaWarpSpecializedILi4ENS5_IJNS4_1CILi1EEESB_SB_EEENS1_35KernelTmaWarpSpecializedCooperativeEEENS5_IJNSA_ILi256EEENSA_ILi128EEENSA_ILi64EEEEEENS_10bfloat16_tENS5_IJlSB_lEEESJ_SK_NS4_8TiledMMAINS4_8MMA_AtomIJNS4_4SM904GMMA28MMA_64x128x16_F32BF16BF16_SSILNSO_5MajorE0ELSQ_0ELNSO_7ScaleInE1ELSR_1EEEEEENS4_6LayoutINS5_IJNSA_ILi2EEESB_SB_EEENS5_IJSB_NSA_ILi0EEESX_EEEEENS5_IJNS4_10UnderscoreES10_S10_EEEEENS4_13SM90_TMA_LOADENS4_14ComposedLayoutINS4_7SwizzleILi3ELi4ELi3EEENS4_18smem_ptr_flag_bitsILi16EEENSU_INS5_IJNSA_ILi8EEESH_EEENS5_IJSH_SB_EEEEEEEvNS4_8identityES13_S1D_vS1E_EENS_8epilogue10collective6detail29Sm90TmaWarpSpecializedAdapterINS1H_15DefaultEpilogueISJ_SK_SK_NS1G_6thread17LinearCombinationISJ_Li1EffLNS1L_9ScaleType4KindE0ELNS_15FloatRoundStyleE2ESJ_EENS1_15EpilogueDefaultEEEEEvvEEEEvNT_6ParamsE:
        .type           _ZN7cutlass13device_kernelINS_4gemm6kernel13GemmUniversalIN4cute5tupleIJiiiiEEENS1_10collective13CollectiveMmaINS1_34MainloopSm90TmaGmmaWarpSpecializedILi4ENS5_IJNS4_1CILi1EEESB_SB_EEENS1_35KernelTmaWarpSpecializedCooperativeEEENS5_IJNSA_ILi256EEENSA_ILi128EEENSA_ILi64EEEEEENS_10bfloat16_tENS5_IJlSB_lEEESJ_SK_NS4_8TiledMMAINS4_8MMA_AtomIJNS4_4SM904GMMA28MMA_64x128x16_F32BF16BF16_SSILNSO_5MajorE0ELSQ_0ELNSO_7ScaleInE1ELSR_1EEEEEENS4_6LayoutINS5_IJNSA_ILi2EEESB_SB_EEENS5_IJSB_NSA_ILi0EEESX_EEEEENS5_IJNS4_10UnderscoreES10_S10_EEEEENS4_13SM90_TMA_LOADENS4_14ComposedLayoutINS4_7SwizzleILi3ELi4ELi3EEENS4_18smem_ptr_flag_bitsILi16EEENSU_INS5_IJNSA_ILi8EEESH_EEENS5_IJSH_SB_EEEEEEEvNS4_8identityES13_S1D_vS1E_EENS_8epilogue10collective6detail29Sm90TmaWarpSpecializedAdapterINS1H_15DefaultEpilogueISJ_SK_SK_NS1G_6thread17LinearCombinationISJ_Li1EffLNS1L_9ScaleType4KindE0ELNS_15FloatRoundStyleE2ESJ_EENS1_15EpilogueDefaultEEEEEvvEEEEvNT_6ParamsE,@function
        .size           _ZN7cutlass13device_kernelINS_4gemm6kernel13GemmUniversalIN4cute5tupleIJiiiiEEENS1_10collective13CollectiveMmaINS1_34MainloopSm90TmaGmmaWarpSpecializedILi4ENS5_IJNS4_1CILi1EEESB_SB_EEENS1_35KernelTmaWarpSpecializedCooperativeEEENS5_IJNSA_ILi256EEENSA_ILi128EEENSA_ILi64EEEEEENS_10bfloat16_tENS5_IJlSB_lEEESJ_SK_NS4_8TiledMMAINS4_8MMA_AtomIJNS4_4SM904GMMA28MMA_64x128x16_F32BF16BF16_SSILNSO_5MajorE0ELSQ_0ELNSO_7ScaleInE1ELSR_1EEEEEENS4_6LayoutINS5_IJNSA_ILi2EEESB_SB_EEENS5_IJSB_NSA_ILi0EEESX_EEEEENS5_IJNS4_10UnderscoreES10_S10_EEEEENS4_13SM90_TMA_LOADENS4_14ComposedLayoutINS4_7SwizzleILi3ELi4ELi3EEENS4_18smem_ptr_flag_bitsILi16EEENSU_INS5_IJNSA_ILi8EEESH_EEENS5_IJSH_SB_EEEEEEEvNS4_8identityES13_S1D_vS1E_EENS_8epilogue10collective6detail29Sm90TmaWarpSpecializedAdapterINS1H_15DefaultEpilogueISJ_SK_SK_NS1G_6thread17LinearCombinationISJ_Li1EffLNS1L_9ScaleType4KindE0ELNS_15FloatRoundStyleE2ESJ_EENS1_15EpilogueDefaultEEEEEvvEEEEvNT_6ParamsE,(.L_x_320 - _ZN7cutlass13device_kernelINS_4gemm6kernel13GemmUniversalIN4cute5tupleIJiiiiEEENS1_10collective13CollectiveMmaINS1_34MainloopSm90TmaGmmaWarpSpecializedILi4ENS5_IJNS4_1CILi1EEESB_SB_EEENS1_35KernelTmaWarpSpecializedCooperativeEEENS5_IJNSA_ILi256EEENSA_ILi128EEENSA_ILi64EEEEEENS_10bfloat16_tENS5_IJlSB_lEEESJ_SK_NS4_8TiledMMAINS4_8MMA_AtomIJNS4_4SM904GMMA28MMA_64x128x16_F32BF16BF16_SSILNSO_5MajorE0ELSQ_0ELNSO_7ScaleInE1ELSR_1EEEEEENS4_6LayoutINS5_IJNSA_ILi2EEESB_SB_EEENS5_IJSB_NSA_ILi0EEESX_EEEEENS5_IJNS4_10UnderscoreES10_S10_EEEEENS4_13SM90_TMA_LOADENS4_14ComposedLayoutINS4_7SwizzleILi3ELi4ELi3EEENS4_18smem_ptr_flag_bitsILi16EEENSU_INS5_IJNSA_ILi8EEESH_EEENS5_IJSH_SB_EEEEEEEvNS4_8identityES13_S1D_vS1E_EENS_8epilogue10collective6detail29Sm90TmaWarpSpecializedAdapterINS1H_15DefaultEpilogueISJ_SK_SK_NS1G_6thread17LinearCombinationISJ_Li1EffLNS1L_9ScaleType4KindE0ELNS_15FloatRoundStyleE2ESJ_EENS1_15EpilogueDefaultEEEEEvvEEEEvNT_6ParamsE)
        .other          _ZN7cutlass13device_kernelINS_4gemm6kernel13GemmUniversalIN4cute5tupleIJiiiiEEENS1_10collective13CollectiveMmaINS1_34MainloopSm90TmaGmmaWarpSpecializedILi4ENS5_IJNS4_1CILi1EEESB_SB_EEENS1_35KernelTmaWarpSpecializedCooperativeEEENS5_IJNSA_ILi256EEENSA_ILi128EEENSA_ILi64EEEEEENS_10bfloat16_tENS5_IJlSB_lEEESJ_SK_NS4_8TiledMMAINS4_8MMA_AtomIJNS4_4SM904GMMA28MMA_64x128x16_F32BF16BF16_SSILNSO_5MajorE0ELSQ_0ELNSO_7ScaleInE1ELSR_1EEEEEENS4_6LayoutINS5_IJNSA_ILi2EEESB_SB_EEENS5_IJSB_NSA_ILi0EEESX_EEEEENS5_IJNS4_10UnderscoreES10_S10_EEEEENS4_13SM90_TMA_LOADENS4_14ComposedLayoutINS4_7SwizzleILi3ELi4ELi3EEENS4_18smem_ptr_flag_bitsILi16EEENSU_INS5_IJNSA_ILi8EEESH_EEENS5_IJSH_SB_EEEEEEEvNS4_8identityES13_S1D_vS1E_EENS_8epilogue10collective6detail29Sm90TmaWarpSpecializedAdapterINS1H_15DefaultEpilogueISJ_SK_SK_NS1G_6thread17LinearCombinationISJ_Li1EffLNS1L_9ScaleType4KindE0ELNS_15FloatRoundStyleE2ESJ_EENS1_15EpilogueDefaultEEEEEvvEEEEvNT_6ParamsE,@"STO_CUDA_ENTRY STV_DEFAULT"
_ZN7cutlass13device_kernelINS_4gemm6kernel13GemmUniversalIN4cute5tupleIJiiiiEEENS1_10collective13CollectiveMmaINS1_34MainloopSm90TmaGmmaWarpSpecializedILi4ENS5_IJNS4_1CILi1EEESB_SB_EEENS1_35KernelTmaWarpSpecializedCooperativeEEENS5_IJNSA_ILi256EEENSA_ILi128EEENSA_ILi64EEEEEENS_10bfloat16_tENS5_IJlSB_lEEESJ_SK_NS4_8TiledMMAINS4_8MMA_AtomIJNS4_4SM904GMMA28MMA_64x128x16_F32BF16BF16_SSILNSO_5MajorE0ELSQ_0ELNSO_7ScaleInE1ELSR_1EEEEEENS4_6LayoutINS5_IJNSA_ILi2EEESB_SB_EEENS5_IJSB_NSA_ILi0EEESX_EEEEENS5_IJNS4_10UnderscoreES10_S10_EEEEENS4_13SM90_TMA_LOADENS4_14ComposedLayoutINS4_7SwizzleILi3ELi4ELi3EEENS4_18smem_ptr_flag_bitsILi16EEENSU_INS5_IJNSA_ILi8EEESH_EEENS5_IJSH_SB_EEEEEEEvNS4_8identityES13_S1D_vS1E_EENS_8epilogue10collective6detail29Sm90TmaWarpSpecializedAdapterINS1H_15DefaultEpilogueISJ_SK_SK_NS1G_6thread17LinearCombinationISJ_Li1EffLNS1L_9ScaleType4KindE0ELNS_15FloatRoundStyleE2ESJ_EENS1_15EpilogueDefaultEEEEEvvEEEEvNT_6ParamsE:
[----:B------:R-:W0:Y:S01]  /*0000*/  LDC R1, c[0x0][0x28] ;  /* 0x00000a00ff017b82 */ /* 0x000e220000000800 */
[----:B------:R-:W1:Y:S01]  /*0010*/  S2R R18, SR_TID.X ;  /* 0x0000000000127919 */ /* 0x000e620000002100 */
[----:B------:R-:W-:Y:S01]  /*0020*/  ELECT P0, URZ, PT ;  /* 0x00000000003f782f */ /* 0x000fe20003800000 */
[----:B------:R-:W-:Y:S01]  /*0030*/  BSSY B0, `(.L_x_0) ;  /* 0x000000f000007945 */ /* 0x000fe20003800000 */
[--C-:B-1----:R-:W-:Y:S02]  /*0040*/  SHF.R.U32.HI R0, RZ, 0x5, R18.reuse ;  /* 0x00000005ff007819 */ /* 0x102fe40000011612 */
[----:B------:R-:W-:-:S03]  /*0050*/  SHF.R.U32.HI R22, RZ, 0x7, R18 ;  /* 0x00000007ff167819 */ /* 0x000fc60000011612 */
[----:B------:R-:W1:Y:S04]  /*0060*/  SHFL.IDX PT, R5, R0, RZ, 0x1f ;  /* 0x00001fff00057589 */ /* 0x000e6800000e0000 */
[----:B------:R2:W3:Y:S01]  /*0070*/  SHFL.IDX PT, R8, R22, RZ, 0x1f ;  /* 0x00001fff16087589 */ /* 0x0004e200000e0000 */
[----:B-1----:R-:W-:-:S13]  /*0080*/  ISETP.NE.OR P0, PT, R5, RZ, !P0 ;  /* 0x000000ff0500720c */ /* 0x002fda0004705670 */
[----:B0-23--:R-:W-:Y:S05]  /*0090*/  @P0 BRA `(.L_x_1) ;  /* 0x0000000000200947 */ /* 0x00dfea0003800000 */
[----:B------:R-:W-:Y:S02]  /*00a0*/  ULDC.64 UR4, c[0x0][0x198] ;  /* 0x0000660000047ab9 */ /* 0x000fe40000000a00 */
[----:B------:R-:W-:Y:S02]  /*00b0*/  UIADD3 UR6, UP0, UR4, 0xf0, URZ ;  /* 0x000000f004067890 */ /* 0x000fe4000ff1e03f */
[----:B------:R-:W-:Y:S02]  /*00c0*/  UIADD3 UR4, UP1, UR4, 0x1f0, URZ ;  /* 0x000001f004047890 */ /* 0x000fe4000ff3e03f */
[----:B------:R-:W-:Y:S02]  /*00d0*/  UIADD3.X UR7, URZ, UR5, URZ, UP0, !UPT ;  /* 0x000000053f077290 */ /* 0x000fe400087fe43f */
[----:B------:R-:W-:-:S07]  /*00e0*/  UIADD3.X UR5, URZ, UR5, URZ, UP1, !UPT ;  /* 0x000000053f057290 */ /* 0x000fce0008ffe43f */
[----:B------:R0:W-:Y:S02]  /*00f0*/  UTMACCTL.PF [UR6] ;  /* 0x00000000060079b9 */ /* 0x0001e40008040000 */
[----:B------:R0:W-:Y:S02]  /*0100*/  UTMACCTL.PF [UR4] ;  /* 0x00000000040079b9 */ /* 0x0001e40008040000 */
[----:B0-----:R-:W-:Y:S01]  /*0110*/  NOP ;  /* 0x0000000000007918 */ /* 0x001fe20000000000 */
.L_x_1:
[----:B------:R-:W-:Y:S05]  /*0120*/  BSYNC B0 ;  /* 0x0000000000007941 */ /* 0x000fea0003800000 */
.L_x_0:
[----:B------:R-:W0:Y:S02]  /*0130*/  SHFL.IDX PT, R2, R0, RZ, 0x1f ;  /* 0x00001fff00027589 */ /* 0x000e2400000e0000 */
[----:B0-----:R-:W-:-:S13]  /*0140*/  ISETP.NE.AND P0, PT, R2, RZ, PT ;  /* 0x000000ff0200720c */ /* 0x001fda0003f05270 */
[----:B------:R-:W-:Y:S05]  /*0150*/  @P0 BRA `(.L_x_2) ;  /* 0x0000000000580947 */ /* 0x000fea0003800000 */
[----:B------:R-:W0:Y:S01]  /*0160*/  S2UR UR8, SR_CgaCtaId ;  /* 0x00000000000879c3 */ /* 0x000e220000008800 */
[----:B------:R-:W-:Y:S01]  /*0170*/  UMOV UR4, 0x400 ;  /* 0x0000040000047882 */ /* 0x000fe20000000000 */
[----:B------:R-:W-:Y:S01]  /*0180*/  UMOV UR5, 0x1 ;  /* 0x0000000100057882 */ /* 0x000fe20000000000 */
[----:B------:R-:W-:Y:S01]  /*0190*/  UMOV UR6, 0x100 ;  /* 0x0000010000067882 */ /* 0x000fe20000000000 */
[----:B------:R-:W-:Y:S01]  /*01a0*/  ELECT P0, URZ, PT ;  /* 0x00000000003f782f */ /* 0x000fe20003800000 */
[----:B------:R-:W-:-:S04]  /*01b0*/  UIADD3 UR6, -UR6, 0x100000, URZ ;  /* 0x0010000006067890 */ /* 0x000fc8000fffe13f */
[----:B------:R-:W-:Y:S02]  /*01c0*/  USHF.L.U32 UR7, UR6, 0xb, URZ ;  /* 0x0000000b06077899 */ /* 0x000fe4000800063f */
[----:B------:R-:W-:Y:S02]  /*01d0*/  USHF.L.U32 UR6, UR6, 0x1, URZ ;  /* 0x0000000106067899 */ /* 0x000fe4000800063f */
[----:B0-----:R-:W-:Y:S02]  /*01e0*/  ULEA UR8, UR8, UR4, 0x18 ;  /* 0x0000000408087291 */ /* 0x001fe4000f8ec03f */
[----:B------:R-:W-:-:S04]  /*01f0*/  UIADD3 UR4, -UR5, 0x100000, URZ ;  /* 0x0010000005047890 */ /* 0x000fc8000fffe13f */
[----:B------:R-:W-:Y:S02]  /*0200*/  USHF.L.U32 UR5, UR4, 0xb, URZ ;  /* 0x0000000b04057899 */ /* 0x000fe4000800063f */
[----:B------:R-:W-:Y:S01]  /*0210*/  USHF.L.U32 UR4, UR4, 0x1, URZ ;  /* 0x0000000104047899 */ /* 0x000fe2000800063f */
[----:B------:R-:W0:Y:S11]  /*0220*/  FENCE.VIEW.ASYNC.S ;  /* 0x00000000000073c6 */ /* 0x000e360000000000 */
[----:B0-----:R0:W1:Y:S01]  /*0230*/  SYNCS.EXCH.64 URZ, [UR8], UR4 ;  /* 0x00000004083f75b2 */ /* 0x0010620008000100 */
[----:B------:R0:W2:Y:S01]  /*0240*/  SYNCS.EXCH.64 URZ, [UR8+0x20], UR6 ;  /* 0x00002006083f75b2 */ /* 0x0000a20008000100 */
[----:B------:R0:W3:Y:S01]  /*0250*/  SYNCS.EXCH.64 URZ, [UR8+0x8], UR4 ;  /* 0x00000804083f75b2 */ /* 0x0000e20008000100 */
[----:B------:R0:W4:Y:S01]  /*0260*/  SYNCS.EXCH.64 URZ, [UR8+0x28], UR6 ;  /* 0x00002806083f75b2 */ /* 0x0001220008000100 */
[----:B------:R0:W0:Y:S01]  /*0270*/  SYNCS.EXCH.64 URZ, [UR8+0x10], UR4 ;  /* 0x00001004083f75b2 */ /* 0x0000220008000100 */
[----:B------:R0:W0:Y:S01]  /*0280*/  SYNCS.EXCH.64 URZ, [UR8+0x30], UR6 ;  /* 0x00003006083f75b2 */ /* 0x0000220008000100 */
[----:B------:R0:W0:Y:S01]  /*0290*/  SYNCS.EXCH.64 URZ, [UR8+0x18], UR4 ;  /* 0x00001804083f75b2 */ /* 0x0000220008000100 */
[----:B------:R0:W0:Y:S01]  /*02a0*/  SYNCS.EXCH.64 URZ, [UR8+0x38], UR6 ;  /* 0x00003806083f75b2 */ /* 0x0000220008000100 */
[----:B------:R-:W-:Y:S01]  /*02b0*/  NOP ;  /* 0x0000000000007918 */ /* 0x000fe20000000000 */
.L_x_2:
[----:B------:R-:W5:Y:S01]  /*02c0*/  SHFL.IDX PT, R0, R0, RZ, 0x1f ;  /* 0x00001fff00007589 */ /* 0x000f6200000e0000 */
[----:B------:R-:W-:Y:S01]  /*02d0*/  ELECT P0, URZ, PT ;  /* 0x00000000003f782f */ /* 0x000fe20003800000 */
[----:B------:R-:W1:Y:S01]  /*02e0*/  LDC R2, c[0x0][0x65c] ;  /* 0x00019700ff027b82 */ /* 0x000e620000000800 */
[----:B------:R-:W-:Y:S01]  /*02f0*/  SHF.R.S32.HI R6, RZ, 0x1f, R5 ;  /* 0x0000001fff067819 */ /* 0x000fe20000011405 */
[----:B------:R-:W2:Y:S01]  /*0300*/  S2R R3, SR_CTAID.Y ;  /* 0x0000000000037919 */ /* 0x000ea20000002600 */
[----:B0-----:R-:W-:Y:S01]  /*0310*/  UMOV UR4, 0x20 ;  /* 0x0000002000047882 */ /* 0x001fe20000000000 */
[----:B------:R-:W-:Y:S01]  /*0320*/  ISETP.NE.AND P2, PT, R8, RZ, PT ;  /* 0x000000ff0800720c */ /* 0x000fe20003f45270 */
[----:B------:R-:W-:Y:S01]  /*0330*/  NOP ;  /* 0x0000000000007918 */ /* 0x000fe20000000000 */
[----:B------:R-:W0:Y:S01]  /*0340*/  S2R R4, SR_CTAID.X ;  /* 0x0000000000047919 */ /* 0x000e220000002500 */
[----:B------:R-:W-:Y:S01]  /*0350*/  LEA.HI R6, R6, R5, RZ, 0x2 ;  /* 0x0000000506067211 */ /* 0x000fe200078f10ff */
[----:B------:R-:W-:Y:S01]  /*0360*/  NOP ;  /* 0x0000000000007918 */ /* 0x000fe20000000000 */
[----:B-----5:R-:W-:-:S02]  /*0370*/  ISETP.NE.OR P0, PT, R0, RZ, !P0 ;  /* 0x000000ff0000720c */ /* 0x020fc40004705670 */
[----:B-1----:R-:W-:-:S04]  /*0380*/  ISETP.NE.AND P3, PT, R2, 0x1, PT ;  /* 0x000000010200780c */ /* 0x002fc80003f65270 */
[----:B------:R-:W-:Y:S02]  /*0390*/  P2R R0, PR, RZ, 0x8 ;  /* 0x00000008ff007803 */ /* 0x000fe40000000000 */
[----:B------:R-:W-:-:S05]  /*03a0*/  LOP3.LUT R0, R6, 0xfffffffc, RZ, 0xc0, !PT ;  /* 0xfffffffc06007812 */ /* 0x000fca00078ec0ff */
[----:B------:R-:W-:Y:S01]  /*03b0*/  VOTEU.ALL UP0, P0 ;  /* 0x00000000003f7886 */ /* 0x000fe20000000000 */
[----:B------:R-:W-:Y:S01]  /*03c0*/  IMAD.IADD R0, R5, 0x1, -R0 ;  /* 0x0000000105007824 */ /* 0x000fe200078e0a00 */
[----:B------:R-:W0:Y:S01]  /*03d0*/  @P3 LDC R17, c[0x0][0x10] ;  /* 0x00000400ff113b82 */ /* 0x000e220000000800 */
[----:B------:R-:W-:Y:S01]  /*03e0*/  VOTEU.ALL UP1, P0 ;  /* 0x00000000003f7886 */ /* 0x000fe20000020000 */
[----:B--2---:R-:W-:Y:S01]  /*03f0*/  @P3 IMAD.MOV.U32 R6, RZ, RZ, R3 ;  /* 0x000000ffff063224 */ /* 0x004fe200078e0003 */
[----:B------:R-:W-:Y:S01]  /*0400*/  @!UP0 UMOV UR6, 0x400 ;  /* 0x0000040000068882 */ /* 0x000fe20000000000 */
[----:B------:R-:W-:-:S04]  /*0410*/  @!UP0 UIADD3 UR4, -UR4, 0x100000, URZ ;  /* 0x0010000004048890 */ /* 0x000fc8000fffe13f */
[----:B------:R-:W-:Y:S02]  /*0420*/  @!UP0 USHF.L.U32 UR5, UR4, 0xb, URZ ;  /* 0x0000000b04058899 */ /* 0x000fe4000800063f */
[----:B------:R-:W-:Y:S01]  /*0430*/  @!UP0 USHF.L.U32 UR4, UR4, 0x1, URZ ;  /* 0x0000000104048899 */ /* 0x000fe2000800063f */
[----:B------:R-:W-:Y:S02]  /*0440*/  @P3 IMAD.MOV.U32 R7, RZ, RZ, RZ ;  /* 0x000000ffff073224 */ /* 0x000fe400078e00ff */
[----:B------:R-:W-:Y:S01]  /*0450*/  IMAD.MOV.U32 R5, RZ, RZ, RZ ;  /* 0x000000ffff057224 */ /* 0x000fe200078e00ff */
[----:B------:R-:W1:Y:S01]  /*0460*/  @!UP0 S2UR UR7, SR_CgaCtaId ;  /* 0x00000000000789c3 */ /* 0x000e620000008800 */
[----:B------:R-:W-:-:S07]  /*0470*/  @P3 IMAD.MOV.U32 R11, RZ, RZ, RZ ;  /* 0x000000ffff0b3224 */ /* 0x000fce00078e00ff */
[----:B------:R-:W2:Y:S01]  /*0480*/  @!P3 LDC R9, c[0x0][0xc] ;  /* 0x00000300ff09bb82 */ /* 0x000ea20000000800 */
[----:B0-----:R-:W-:-:S04]  /*0490*/  @P3 IMAD.WIDE.U32 R16, R4, R17, R6 ;  /* 0x0000001104103225 */ /* 0x001fc800078e0006 */
[----:B------:R-:W-:Y:S01]  /*04a0*/  @P3 IMAD.IADD R17, R17, 0x1, R11 ;  /* 0x0000000111113824 */ /* 0x000fe200078e020b */
[----:B-1----:R-:W-:Y:S01]  /*04b0*/  @!UP0 ULEA UR6, UR7, UR6, 0x18 ;  /* 0x0000000607068291 */ /* 0x002fe2000f8ec03f */
[----:B------:R-:W-:Y:S01]  /*04c0*/  VOTEU.ALL UP0, P0 ;  /* 0x00000000003f7886 */ /* 0x000fe20000000000 */
[----:B------:R-:W-:-:S04]  /*04d0*/  ISETP.NE.AND P0, PT, R0, 0x3, PT ;  /* 0x000000030000780c */ /* 0x000fc80003f05270 */
[----:B------:R-:W-:Y:S01]  /*04e0*/  ISETP.EQ.OR P0, PT, R0, RZ, !P0 ;  /* 0x000000ff0000720c */ /* 0x000fe20004702670 */
[----:B--2---:R-:W-:-:S03]  /*04f0*/  @!P3 IMAD.WIDE.U32 R6, R9, R3, R4 ;  /* 0x000000030906b225 */ /* 0x004fc600078e0004 */
[C---:B------:R-:W-:Y:S01]  /*0500*/  ISETP.EQ.AND P0, PT, R8.reuse, RZ, P0 ;  /* 0x000000ff0800720c */ /* 0x040fe20000702270 */
[----:B------:R-:W-:Y:S01]  /*0510*/  VIADD R8, R8, 0xffffffff ;  /* 0xffffffff08087836 */ /* 0x000fe20000000000 */
[----:B------:R-:W0:Y:S02]  /*0520*/  FENCE.VIEW.ASYNC.S ;  /* 0x00000000000073c6 */ /* 0x000e240000000000 */
[----:B0-----:R0:W3:Y:S01]  /*0530*/  @!UP0 SYNCS.EXCH.64 URZ, [UR6+0x50], UR4 ;  /* 0x00005004063f85b2 */ /* 0x0010e20008000100 */
[----:B------:R-:W-:Y:S01]  /*0540*/  @!P3 IMAD.MOV.U32 R16, RZ, RZ, R6 ;  /* 0x000000ffff10b224 */ /* 0x000fe200078e0006 */
[----:B------:R-:W-:Y:S01]  /*0550*/  SEL R19, RZ, 0x1, !P0 ;  /* 0x00000001ff137807 */ /* 0x000fe20004000000 */
[----:B------:R-:W-:Y:S01]  /*0560*/  @!P3 IMAD.MOV.U32 R17, RZ, RZ, R7 ;  /* 0x000000ffff11b224 */ /* 0x000fe200078e0007 */
[----:B------:R-:W-:-:S04]  /*0570*/  ISETP.GE.U32.AND P1, PT, R8, 0x2, PT ;  /* 0x000000020800780c */ /* 0x000fc80003f26070 */
[----:B------:R-:W-:Y:S01]  /*0580*/  SEL R19, R19, 0x2, P1 ;  /* 0x0000000213137807 */ /* 0x000fe20000800000 */
[----:B------:R0:W3:Y:S01]  /*0590*/  @!UP1 SYNCS.EXCH.64 URZ, [UR6+0x58], UR4 ;  /* 0x00005804063f95b2 */ /* 0x0000e20008000100 */
[----:B------:R-:W-:Y:S01]  /*05a0*/  NOP ;  /* 0x0000000000007918 */ /* 0x000fe20000000000 */
[----:B---34-:R-:W-:Y:S06]  /*05b0*/  BAR.SYNC.DEFER_BLOCKING 0x0 ;  /* 0x0000000000007b1d */ /* 0x018fec0000010000 */
[----:B------:R-:W-:Y:S05]  /*05c0*/  @!P2 BRA `(.L_x_3) ;  /* 0x000000a40080a947 */ /* 0x000fea0003800000 */
[----:B------:R-:W-:-:S13]  /*05d0*/  ISETP.GT.U32.AND P0, PT, R8, 0x1, PT ;  /* 0x000000010800780c */ /* 0x000fda0003f04070 */
[----:B0-----:R-:W-:Y:S05]  /*05e0*/  @P0 EXIT ;  /* 0x000000000000094d */ /* 0x001fea0003800000 */
[----:B------:R-:W-:Y:S01]  /*05f0*/  ULDC.64 UR4, c[0x0][0x650] ;  /* 0x0001940000047ab9 */ /* 0x000fe20000000a00 */
[----:B------:R-:W-:Y:S01]  /*0600*/  PRMT R0, RZ, 0x7610, R0 ;  /* 0x00007610ff007816 */ /* 0x000fe20000000000 */
[----:B------:R-:W-:Y:S01]  /*0610*/  IMAD.MOV.U32 R153, RZ, RZ, -0x1 ;  /* 0xffffffffff997424 */ /* 0x000fe200078e00ff */
[----:B------:R-:W-:Y:S01]  /*0620*/  ISETP.GE.U32.AND P0, PT, R16, UR4, PT ;  /* 0x0000000410007c0c */ /* 0x000fe2000bf06070 */
[----:B------:R-:W-:Y:S01]  /*0630*/  IMAD.MOV.U32 R23, RZ, RZ, -0x1 ;  /* 0xffffffffff177424 */ /* 0x000fe200078e00ff */
[----:B------:R-:W-:Y:S02]  /*0640*/  MOV R152, 0xffffffff ;  /* 0xffffffff00987802 */ /* 0x000fe40000000f00 */
[----:B------:R-:W-:-:S13]  /*0650*/  ISETP.GE.U32.AND.EX P0, PT, R17, UR5, PT, P0 ;  /* 0x0000000511007c0c */ /* 0x000fda000bf06100 */
[----:B------:R-:W-:Y:S05]  /*0660*/  @P0 BRA `(.L_x_4) ;  /* 0x0000000400540947 */ /* 0x000fea0003800000 */
[----:B------:R-:W0:Y:S01]  /*0670*/  LDC.64 R14, c[0x0][0x628] ;  /* 0x00018a00ff0e7b82 */ /* 0x000e220000000a00 */
[----:B------:R-:W-:Y:S02]  /*0680*/  IMAD.MOV.U32 R6, RZ, RZ, R16 ;  /* 0x000000ffff067224 */ /* 0x000fe400078e0010 */
[----:B------:R-:W-:-:S05]  /*0690*/  IMAD.MOV.U32 R7, RZ, RZ, R17 ;  /* 0x000000ffff077224 */ /* 0x000fca00078e0011 */
[----:B------:R-:W1:Y:S08]  /*06a0*/  LDC R0, c[0x0][0x630] ;  /* 0x00018c00ff007b82 */ /* 0x000e700000000800 */
[----:B------:R-:W2:Y:S01]  /*06b0*/  LDC.64 R20, c[0x0][0x620] ;  /* 0x00018800ff147b82 */ /* 0x000ea20000000a00 */
[----:B0-----:R-:W-:-:S04]  /*06c0*/  ISETP.NE.U32.AND P0, PT, R14, RZ, PT ;  /* 0x000000ff0e00720c */ /* 0x001fc80003f05070 */
[----:B------:R-:W-:-:S13]  /*06d0*/  ISETP.NE.AND.EX P0, PT, R15, RZ, PT, P0 ;  /* 0x000000ff0f00720c */ /* 0x000fda0003f05300 */
[----:B-12---:R-:W-:Y:S05]  /*06e0*/  @!P0 BRA `(.L_x_5) ;  /* 0x0000000000288947 */ /* 0x006fea0003800000 */
[----:B------:R-:W0:Y:S02]  /*06f0*/  LDC R11, c[0x0][0x634] ;  /* 0x00018d00ff0b7b82 */ /* 0x000e240000000800 */
[----:B0-----:R-:W-:-:S05]  /*0700*/  IADD3 R11, P0, R16, R11, RZ ;  /* 0x0000000b100b7210 */ /* 0x001fca0007f1e0ff */
[----:B------:R-:W-:-:S04]  /*0710*/  IMAD.X R13, RZ, RZ, R17, P0 ;  /* 0x000000ffff0d7224 */ /* 0x000fc800000e0611 */
[----:B------:R-:W-:-:S04]  /*0720*/  IMAD.WIDE.U32 R6, R13, R14, RZ ;  /* 0x0000000e0d067225 */ /* 0x000fc800078e00ff */
[----:B------:R-:W-:-:S04]  /*0730*/  IMAD.WIDE.U32 R8, P0, R11, R15, R6 ;  /* 0x0000000f0b087225 */ /* 0x000fc80007800006 */
[----:B------:R-:W-:-:S04]  /*0740*/  IMAD.WIDE.U32 R6, R11, R14, RZ ;  /* 0x0000000e0b067225 */ /* 0x000fc800078e00ff */
[----:B------:R-:W-:Y:S01]  /*0750*/  IMAD.X R11, RZ, RZ, RZ, P0 ;  /* 0x000000ffff0b7224 */ /* 0x000fe200000e06ff */
[----:B------:R-:W-:Y:S01]  /*0760*/  IADD3 RZ, P0, R7, R8, RZ ;  /* 0x0000000807ff7210 */ /* 0x000fe20007f1e0ff */
[----:B------:R-:W-:-:S04]  /*0770*/  IMAD.MOV.U32 R10, RZ, RZ, R9 ;  /* 0x000000ffff0a7224 */ /* 0x000fc800078e0009 */
[----:B------:R-:W-:-:S08]  /*0780*/  IMAD.WIDE.U32.X R6, R13, R15, R10, P0 ;  /* 0x0000000f0d067225 */ /* 0x000fd000000e040a */
.L_x_5:
[-CC-:B------:R-:W-:Y:S01]  /*0790*/  SHF.R.U64 R23, R6, R0.reuse, R7.reuse ;  /* 0x0000000006177219 */ /* 0x180fe20000001207 */
[----:B------:R-:W0:Y:S01]  /*07a0*/  LDC R10, c[0x0][0x618] ;  /* 0x00018600ff0a7b82 */ /* 0x000e220000000800 */
[----:B------:R-:W-:Y:S01]  /*07b0*/  SHF.R.U32.HI R5, RZ, R0, R7 ;  /* 0x00000000ff057219 */ /* 0x000fe20000011607 */
[----:B------:R-:W-:Y:S01]  /*07c0*/  ULDC UR4, c[0x0][0x150] ;  /* 0x0000540000047ab9 */ /* 0x000fe20000000800 */
[----:B------:R-:W-:Y:S02]  /*07d0*/  I2FP.F32.U32 R0, R4 ;  /* 0x0000000400007245 */ /* 0x000fe40000201000 */
[----:B------:R-:W-:-:S03]  /*07e0*/  IADD3 R9, P0, RZ, -R23, RZ ;  /* 0x80000017ff097210 */ /* 0x000fc60007f1e0ff */
[----:B------:R-:W1:Y:S01]  /*07f0*/  LDC.64 R28, c[0x0][0x640] ;  /* 0x00019000ff1c7b82 */ /* 0x000e620000000a00 */
[----:B------:R-:W-:Y:S01]  /*0800*/  FMUL R0, R0, UR4 ;  /* 0x0000000400007c20 */ /* 0x000fe20008400000 */
[----:B------:R-:W-:Y:S01]  /*0810*/  IMAD.X R11, RZ, RZ, ~R5, P0 ;  /* 0x000000ffff0b7224 */ /* 0x000fe200000e0e05 */
[----:B------:R-:W-:Y:S01]  /*0820*/  ULDC UR4, c[0x0][0x154] ;  /* 0x0000550000047ab9 */ /* 0x000fe20000000800 */
[----:B------:R-:W-:-:S03]  /*0830*/  IMAD.WIDE.U32 R6, R9, R20, R16 ;  /* 0x0000001409067225 */ /* 0x000fc600078e0010 */
[----:B------:R-:W2:Y:S01]  /*0840*/  F2I.U32.TRUNC.NTZ R0, R0 ;  /* 0x0000000000007305 */ /* 0x000ea2000020f000 */
[----:B------:R-:W3:Y:S01]  /*0850*/  LDC R5, c[0x0][0x144] ;  /* 0x00005100ff057b82 */ /* 0x000ee20000000800 */
[----:B------:R-:W-:-:S04]  /*0860*/  IMAD R8, R11, R20, RZ ;  /* 0x000000140b087224 */ /* 0x000fc800078e02ff */
[----:B------:R-:W-:-:S03]  /*0870*/  IMAD R9, R9, R21, R8 ;  /* 0x0000001509097224 */ /* 0x000fc600078e0208 */
[----:B------:R-:W4:Y:S01]  /*0880*/  LDC R12, c[0x0][0x608] ;  /* 0x00018200ff0c7b82 */ /* 0x000f220000000800 */
[----:B------:R-:W-:Y:S02]  /*0890*/  IMAD.IADD R7, R7, 0x1, R9 ;  /* 0x0000000107077824 */ /* 0x000fe400078e0209 */
[----:B------:R-:W-:-:S03]  /*08a0*/  IMAD.MOV.U32 R9, RZ, RZ, -0x1 ;  /* 0xffffffffff097424 */ /* 0x000fc600078e00ff */
[-CC-:B0-----:R-:W-:Y:S02]  /*08b0*/  SHF.R.U64 R20, R6, R10.reuse, R7.reuse ;  /* 0x0000000a06147219 */ /* 0x181fe40000001207 */
[----:B------:R-:W0:Y:S01]  /*08c0*/  LDC R26, c[0x0][0x658] ;  /* 0x00019600ff1a7b82 */ /* 0x000e220000000800 */
[----:B------:R-:W-:Y:S02]  /*08d0*/  I2FP.F32.U32 R6, R3 ;  /* 0x0000000300067245 */ /* 0x000fe40000201000 */
[----:B--2---:R-:W-:Y:S02]  /*08e0*/  IADD3 R8, -R0, RZ, RZ ;  /* 0x000000ff00087210 */ /* 0x004fe40007ffe1ff */
[----:B-1----:R-:W-:Y:S01]  /*08f0*/  ISETP.NE.U32.AND P0, PT, R28, RZ, PT ;  /* 0x000000ff1c00720c */ /* 0x002fe20003f05070 */
[----:B------:R-:W-:Y:S01]  /*0900*/  FMUL R6, R6, UR4 ;  /* 0x0000000406067c20 */ /* 0x000fe20008400000 */
[----:B------:R-:W-:Y:S01]  /*0910*/  SHF.R.U32.HI R7, RZ, R10, R7 ;  /* 0x0000000aff077219 */ /* 0x000fe20000011607 */
[----:B------:R-:W1:Y:S01]  /*0920*/  LDC R14, c[0x0][0x148] ;  /* 0x00005200ff0e7b82 */ /* 0x000e620000000800 */
[----:B------:R-:W-:Y:S01]  /*0930*/  ISETP.NE.AND.EX P0, PT, R29, RZ, PT, P0 ;  /* 0x000000ff1d00720c */ /* 0x000fe20003f05300 */
[----:B---3--:R-:W-:-:S06]  /*0940*/  IMAD R0, R5, R8, R4 ;  /* 0x0000000805007224 */ /* 0x008fcc00078e0204 */
[----:B------:R-:W2:Y:S01]  /*0950*/  LDC R24, c[0x0][0x600] ;  /* 0x00018000ff187b82 */ /* 0x000ea20000000800 */
[-CC-:B----4-:R-:W-:Y:S02]  /*0960*/  SHF.R.U64 R30, R20, R12.reuse, R7.reuse ;  /* 0x0000000c141e7219 */ /* 0x190fe40000001207 */
[----:B------:R-:W-:Y:S01]  /*0970*/  SHF.R.U32.HI R5, RZ, R12, R7 ;  /* 0x0000000cff057219 */ /* 0x000fe20000011607 */
[----:B------:R-:W-:Y:S01]  /*0980*/  IMAD.MOV.U32 R7, RZ, RZ, 0x1 ;  /* 0x00000001ff077424 */ /* 0x000fe200078e00ff */
[----:B------:R3:W4:Y:S03]  /*0990*/  F2I.U32.TRUNC.NTZ R12, R6 ;  /* 0x00000006000c7305 */ /* 0x000726000020f000 */
[----:B------:R-:W1:Y:S01]  /*09a0*/  LDC R15, c[0x0][0x648] ;  /* 0x00019200ff0f7b82 */ /* 0x000e620000000800 */
[-C--:B0-----:R-:W-:Y:S02]  /*09b0*/  SHF.L.U32 R4, R9, R26.reuse, RZ ;  /* 0x0000001a09047219 */ /* 0x081fe400000006ff */
[----:B------:R-:W-:-:S02]  /*09c0*/  SHF.R.U64 R32, R30, R26, R5 ;  /* 0x0000001a1e207219 */ /* 0x000fc40000001205 */
[----:B------:R-:W-:Y:S02]  /*09d0*/  LOP3.LUT R11, RZ, R4, RZ, 0x33, !PT ;  /* 0x00000004ff0b7212 */ /* 0x000fe400078e33ff */
[-C--:B------:R-:W-:Y:S01]  /*09e0*/  SHF.R.U32.HI R5, RZ, R26.reuse, R5 ;  /* 0x0000001aff057219 */ /* 0x080fe20000011605 */
[----:B------:R-:W0:Y:S01]  /*09f0*/  LDC R21, c[0x0][0x638] ;  /* 0x00018e00ff157b82 */ /* 0x000e220000000800 */
[----:B------:R-:W-:Y:S01]  /*0a00*/  SHF.L.U32 R10, R7, R26, RZ ;  /* 0x0000001a070a7219 */ /* 0x000fe200000006ff */
[----:B------:R-:W-:-:S06]  /*0a10*/  IMAD.MOV.U32 R4, RZ, RZ, R32 ;  /* 0x000000ffff047224 */ /* 0x000fcc00078e0020 */
[----:B------:R-:W0:Y:S01]  /*0a20*/  LDC R152, c[0x0][0x610] ;  /* 0x00018400ff987b82 */ /* 0x000e220000000800 */
[----:B---34-:R-:W-:Y:S05]  /*0a30*/  @!P0 BRA `(.L_x_6) ;  /* 0x0000000000288947 */ /* 0x018fea0003800000 */
[----:B------:R-:W3:Y:S02]  /*0a40*/  LDC R9, c[0x0][0x64c] ;  /* 0x00019300ff097b82 */ /* 0x000ee40000000800 */
[----:B---3--:R-:W-:-:S05]  /*0a50*/  IADD3 R9, P0, R32, R9, RZ ;  /* 0x0000000920097210 */ /* 0x008fca0007f1e0ff */
        /* <DEDUP_REMOVED lines=8> */
.L_x_6:
[----:B-1----:R-:W-:Y:S01]  /*0ae0*/  SHF.R.U64 R4, R4, R15, R5 ;  /* 0x0000000f04047219 */ /* 0x002fe20000001205 */
[----:B--2---:R-:W-:Y:S01]  /*0af0*/  VIADD R5, R24, 0xffffffff ;  /* 0xffffffff18057836 */ /* 0x004fe20000000000 */
[----:B------:R-:W-:Y:S01]  /*0b00*/  LOP3.LUT R11, R30, R11, RZ, 0xc0, !PT ;  /* 0x0000000b1e0b7212 */ /* 0x000fe200078ec0ff */
[----:B------:R-:W-:Y:S02]  /*0b10*/  IMAD.MOV R12, RZ, RZ, -R12 ;  /* 0x000000ffff0c7224 */ /* 0x000fe400078e0a0c */
[----:B------:R-:W-:Y:S01]  /*0b20*/  IMAD.MOV R6, RZ, RZ, -R4 ;  /* 0x000000ffff067224 */ /* 0x000fe200078e0a04 */
[----:B------:R-:W-:Y:S01]  /*0b30*/  LOP3.LUT R5, R20, R5, RZ, 0xc0, !PT ;  /* 0x0000000514057212 */ /* 0x000fe200078ec0ff */
[----:B------:R-:W-:Y:S02]  /*0b40*/  @P3 IMAD R0, R14, R12, R3 ;  /* 0x0000000c0e003224 */ /* 0x000fe400078e0203 */
[----:B------:R-:W-:Y:S02]  /*0b50*/  IMAD R11, R10, R4, R11 ;  /* 0x000000040a0b7224 */ /* 0x000fe400078e020b */
[----:B0-----:R-:W-:-:S02]  /*0b60*/  IMAD R3, R6, R21, R32 ;  /* 0x0000001506037224 */ /* 0x001fc400078e0220 */
[----:B------:R-:W-:Y:S01]  /*0b70*/  IMAD R152, R11, R152, R0 ;  /* 0x000000980b987224 */ /* 0x000fe200078e0200 */
[----:B------:R-:W-:Y:S01]  /*0b80*/  MOV R0, 0x1 ;  /* 0x0000000100007802 */ /* 0x000fe20000000f00 */
[----:B------:R-:W-:-:S05]  /*0b90*/  IMAD R3, R3, R24, R5 ;  /* 0x0000001803037224 */ /* 0x000fca00078e0205 */
[----:B------:R-:W-:Y:S02]  /*0ba0*/  SEL R153, R3, R152, !P3 ;  /* 0x0000009803997207 */ /* 0x000fe40005800000 */
[----:B------:R-:W-:-:S07]  /*0bb0*/  SEL R152, R152, R3, !P3 ;  /* 0x0000000398987207 */ /* 0x000fce0005800000 */
.L_x_4:
[----:B------:R-:W-:-:S08]  /*0bc0*/  NOP ;  /* 0x0000000000007918 */ /* 0x000fd00000000000 */
[----:B------:R-:W0:Y:S02]  /*0bd0*/  USETMAXREG.TRY_ALLOC.CTAPOOL UP0, 0xe8 ;  /* 0x000000e8000079c8 */ /* 0x000e240008000600 */
[----:B0-----:R-:W-:-:S13]  /*0be0*/  PLOP3.LUT P0, PT, PT, PT, UP0, 0x80, 0x0 ;  /* 0x000000000000781c */ /* 0x001fda0003f0f008 */
[----:B------:R-:W-:Y:S05]  /*0bf0*/  @!P0 BRA `(.L_x_4) ;  /* 0xfffffffc00f08947 */ /* 0x000fea000383ffff */
[----:B------:R-:W-:Y:S01]  /*0c00*/  ULDC.64 UR4, c[0x0][0x598] ;  /* 0x0001660000047ab9 */ /* 0x000fe20000000a00 */
[----:B------:R-:W-:Y:S01]  /*0c10*/  ULDC.64 UR36, c[0x0][0x208] ;  /* 0x0000820000247ab9 */ /* 0x000fe20000000a00 */
[----:B------:R-:W-:-:S04]  /*0c20*/  ISETP.NE.U32.AND P0, PT, RZ, UR4, PT ;  /* 0x00000004ff007c0c */ /* 0x000fc8000bf05070 */
[----:B------:R-:W-:-:S13]  /*0c30*/  ISETP.NE.AND.EX P0, PT, RZ, UR5, PT, P0 ;  /* 0x00000005ff007c0c */ /* 0x000fda000bf05300 */
[----:B------:R-:W-:Y:S05]  /*0c40*/  @!P0 BRA `(.L_x_7) ;  /* 0x00000000001c8947 */ /* 0x000fea0003800000 */
[----:B------:R-:W0:Y:S02]  /*0c50*/  LDC.64 R4, c[0x0][0x598] ;  /* 0x00016600ff047b82 */ /* 0x000e240000000a00 */
[----:B0-----:R-:W2:Y:S02]  /*0c60*/  LDG.E.64 R4, desc[UR36][R4.64] ;  /* 0x0000002404047981 */ /* 0x001ea4000c1e1b00 */
[----:B--2---:R-:W-:-:S04]  /*0c70*/  ISETP.NE.U32.AND P0, PT, R4, RZ, PT ;  /* 0x000000ff0400720c */ /* 0x004fc80003f05070 */
[----:B------:R-:W-:-:S13]  /*0c80*/  ISETP.NE.AND.EX P0, PT, R5, RZ, PT, P0 ;  /* 0x000000ff0500720c */ /* 0x000fda0003f05300 */
[----:B------:R-:W-:Y:S05]  /*0c90*/  @!P0 BRA `(.L_x_7) ;  /* 0x0000000000088947 */ /* 0x000fea0003800000 */
[----:B------:R0:W5:Y:S01]  /*0ca0*/  LD.E R154, desc[UR36][R4.64] ;  /* 0x00000024049a7980 */ /* 0x000162000c101900 */
[----:B------:R-:W-:Y:S05]  /*0cb0*/  BRA `(.L_x_8) ;  /* 0x0000000000247947 */ /* 0x000fea0003800000 */
.L_x_7:
[----:B------:R-:W-:Y:S02]  /*0cc0*/  ULDC.64 UR4, c[0x0][0x588] ;  /* 0x0001620000047ab9 */ /* 0x000fe40000000a00 */
[----:B------:R-:W-:-:S04]  /*0cd0*/  ISETP.NE.U32.AND P0, PT, RZ, UR4, PT ;  /* 0x00000004ff007c0c */ /* 0x000fc8000bf05070 */
[----:B------:R-:W-:-:S13]  /*0ce0*/  ISETP.NE.AND.EX P0, PT, RZ, UR5, PT, P0 ;  /* 0x00000005ff007c0c */ /* 0x000fda000bf05300 */
[----:B------:R-:W-:Y:S05]  /*0cf0*/  @!P0 BRA `(.L_x_9) ;  /* 0x00000000000c8947 */ /* 0x000fea0003800000 */
[----:B------:R-:W0:Y:S02]  /*0d00*/  LDC.64 R154, c[0x0][0x588] ;  /* 0x00016200ff9a7b82 */ /* 0x000e240000000a00 */
[----:B0-----:R1:W5:Y:S01]  /*0d10*/  LDG.E R154, desc[UR36][R154.64] ;  /* 0x000000249a9a7981 */ /* 0x001362000c1e1900 */
[----:B------:R-:W-:Y:S05]  /*0d20*/  BRA `(.L_x_8) ;  /* 0x0000000000087947 */ /* 0x000fea0003800000 */
.L_x_9:
[----:B------:R-:W-:Y:S02]  /*0d30*/  ULDC UR4, c[0x0][0x580] ;  /* 0x0001600000047ab9 */ /* 0x000fe40000000800 */
[----:B------:R-:W-:-:S07]  /*0d40*/  IMAD.U32 R154, RZ, RZ, UR4 ;  /* 0x00000004ff9a7e24 */ /* 0x000fce000f8e00ff */
.L_x_8:
[----:B------:R-:W-:Y:S02]  /*0d50*/  ULDC.64 UR4, c[0x0][0x5a0] ;  /* 0x0001680000047ab9 */ /* 0x000fe40000000a00 */
[----:B------:R-:W-:-:S04]  /*0d60*/  ISETP.NE.U32.AND P0, PT, RZ, UR4, PT ;  /* 0x00000004ff007c0c */ /* 0x000fc8000bf05070 */
[----:B------:R-:W-:-:S13]  /*0d70*/  ISETP.NE.AND.EX P0, PT, RZ, UR5, PT, P0 ;  /* 0x00000005ff007c0c */ /* 0x000fda000bf05300 */
[----:B------:R-:W-:Y:S05]  /*0d80*/  @!P0 BRA `(.L_x_10) ;  /* 0x00000000001c8947 */ /* 0x000fea0003800000 */
[----:B0-----:R-:W0:Y:S02]  /*0d90*/  LDC.64 R4, c[0x0][0x5a0] ;  /* 0x00016800ff047b82 */ /* 0x001e240000000a00 */
[----:B0-----:R-:W2:Y:S02]  /*0da0*/  LDG.E.64 R4, desc[UR36][R4.64] ;  /* 0x0000002404047981 */ /* 0x001ea4000c1e1b00 */
[----:B--2---:R-:W-:-:S04]  /*0db0*/  ISETP.NE.U32.AND P0, PT, R4, RZ, PT ;  /* 0x000000ff0400720c */ /* 0x004fc80003f05070 */
[----:B------:R-:W-:-:S13]  /*0dc0*/  ISETP.NE.AND.EX P0, PT, R5, RZ, PT, P0 ;  /* 0x000000ff0500720c */ /* 0x000fda0003f05300 */
[----:B------:R-:W-:Y:S05]  /*0dd0*/  @!P0 BRA `(.L_x_10) ;  /* 0x0000000000088947 */ /* 0x000fea0003800000 */
[----:B-1----:R0:W5:Y:S01]  /*0de0*/  LD.E R155, desc[UR36][R4.64] ;  /* 0x00000024049b7980 */ /* 0x002162000c101900 */
[----:B------:R-:W-:Y:S05]  /*0df0*/  BRA `(.L_x_11) ;  /* 0x0000000000247947 */ /* 0x000fea0003800000 */
.L_x_10:
[----:B------:R-:W-:Y:S02]  /*0e00*/  ULDC.64 UR4, c[0x0][0x590] ;  /* 0x0001640000047ab9 */ /* 0x000fe40000000a00 */
[----:B------:R-:W-:-:S04]  /*0e10*/  ISETP.NE.U32.AND P0, PT, RZ, UR4, PT ;  /* 0x00000004ff007c0c */ /* 0x000fc8000bf05070 */
[----:B------:R-:W-:-:S13]  /*0e20*/  ISETP.NE.AND.EX P0, PT, RZ, UR5, PT, P0 ;  /* 0x00000005ff007c0c */ /* 0x000fda000bf05300 */
[----:B------:R-:W-:Y:S05]  /*0e30*/  @!P0 BRA `(.L_x_12) ;  /* 0x00000000000c8947 */ /* 0x000fea0003800000 */
[----:B0-----:R-:W1:Y:S02]  /*0e40*/  LDC.64 R4, c[0x0][0x590] ;  /* 0x00016400ff047b82 */ /* 0x001e640000000a00 */
[----:B-1----:R1:W5:Y:S01]  /*0e50*/  LDG.E R155, desc[UR36][R4.64] ;  /* 0x00000024049b7981 */ /* 0x002362000c1e1900 */
[----:B------:R-:W-:Y:S05]  /*0e60*/  BRA `(.L_x_11) ;  /* 0x0000000000087947 */ /* 0x000fea0003800000 */
.L_x_12:
[----:B------:R-:W-:Y:S02]  /*0e70*/  ULDC UR4, c[0x0][0x584] ;  /* 0x0001610000047ab9 */ /* 0x000fe40000000800 */
[----:B-1----:R-:W-:-:S07]  /*0e80*/  IMAD.U32 R155, RZ, RZ, UR4 ;  /* 0x00000004ff9b7e24 */ /* 0x002fce000f8e00ff */
.L_x_11:
[----:B------:R-:W-:-:S13]  /*0e90*/  LOP3.LUT P0, RZ, R0, 0xff, RZ, 0xc0, !PT ;  /* 0x000000ff00ff7812 */ /* 0x000fda000780c0ff */
[----:B------:R-:W-:Y:S05]  /*0ea0*/  @!P0 EXIT ;  /* 0x000000000000894d */ /* 0x000fea0003800000 */
[----:B------:R-:W-:Y:S01]  /*0eb0*/  ULDC UR4, c[0x0][0x28c] ;  /* 0x0000a30000047ab9 */ /* 0x000fe20000000800 */
[----:B------:R-:W-:Y:S01]  /*0ec0*/  LOP3.LUT R164, R19, 0x1, RZ, 0xfc, !PT ;  /* 0x0000000113a47812 */ /* 0x000fe200078efcff */
[----:B------:R-:W-:Y:S01]  /*0ed0*/  UIADD3 UR4, UR4, 0x3f, URZ ;  /* 0x0000003f04047890 */ /* 0x000fe2000fffe03f */
[----:B------:R-:W-:Y:S01]  /*0ee0*/  UMOV UR38, URZ ;  /* 0x0000003f00267c82 */ /* 0x000fe20008000000 */
[----:B------:R-:W-:Y:S02]  /*0ef0*/  UMOV UR39, URZ ;  /* 0x0000003f00277c82 */ /* 0x000fe40008000000 */
[----:B------:R-:W-:-:S04]  /*0f00*/  USHF.R.S32.HI UR5, URZ, 0x1f, UR4 ;  /* 0x0000001f3f057899 */ /* 0x000fc80008011404 */
[----:B------:R-:W-:-:S04]  /*0f10*/  ULEA.HI UR5, UR5, UR4, URZ, 0x6 ;  /* 0x0000000405057291 */ /* 0x000fc8000f8f303f */
[----:B------:R-:W-:-:S12]  /*0f20*/  USHF.R.S32.HI UR40, URZ, 0x6, UR5 ;  /* 0x000000063f287899 */ /* 0x000fd80008011405 */
.L_x_284:
[----:B------:R-:W-:Y:S01]  /*0f30*/  LOP3.LUT R0, R18, 0x80, RZ, 0xc0, !PT ;  /* 0x0000008012007812 */ /* 0x000fe200078ec0ff */
[----:B--2---:R-:W2:Y:S01]  /*0f40*/  S2UR UR7, SR_CgaCtaId ;  /* 0x00000000000779c3 */ /* 0x004ea20000008800 */
[----:B------:R-:W-:Y:S02]  /*0f50*/  UMOV UR6, 0x400 ;  /* 0x0000040000067882 */ /* 0x000fe40000000000 */
[----:B------:R-:W-:-:S06]  /*0f60*/  SHF.R.U32.HI R0, RZ, 0x7, R0 ;  /* 0x00000007ff007819 */ /* 0x000fcc0000011600 */
[----:B---3--:R-:W3:Y:S01]  /*0f70*/  SHFL.IDX PT, R0, R0, RZ, 0x1f ;  /* 0x00001fff00007589 */ /* 0x008ee200000e0000 */
[----:B--2---:R-:W-:Y:S01]  /*0f80*/  ULEA UR42, UR7, UR6, 0x18 ;  /* 0x00000006072a7291 */ /* 0x004fe2000f8ec03f */
[----:B---3--:R-:W-:-:S13]  /*0f90*/  R2UR UR4, R0 ;  /* 0x00000000000472ca */ /* 0x008fda00000e0000 */
[----:B------:R-:W-:-:S04]  /*0fa0*/  ULEA.HI UR5, UR4, UR4, URZ, 0x1 ;  /* 0x0000000404057291 */ /* 0x000fc8000f8f083f */
[----:B------:R-:W-:-:S04]  /*0fb0*/  ULOP3.LUT UR5, UR5, 0x7fffe, URZ, 0xc0, !UPT ;  /* 0x0007fffe05057892 */ /* 0x000fc8000f8ec03f */
[----:B------:R-:W-:-:S03]  /*0fc0*/  UIADD3 UR5, UR4, -UR5, URZ ;  /* 0x8000000504057290 */ /* 0x000fc6000fffe03f */
[----:B------:R-:W-:Y:S01]  /*0fd0*/  ULDC UR4, c[0x0][0x28c] ;  /* 0x0000a30000047ab9 */ /* 0x000fe20000000800 */
[----:B------:R-:W-:Y:S01]  /*0fe0*/  ULEA UR5, UR5, UR42, 0xd ;  /* 0x0000002a05057291 */ /* 0x000fe2000f8e683f */
[----:B------:R-:W-:-:S03]  /*0ff0*/  ISETP.LT.AND P0, PT, RZ, UR4, PT ;  /* 0x00000004ff007c0c */ /* 0x000fc6000bf01270 */
[----:B------:R-:W-:-:S04]  /*1000*/  UIADD3 UR5, UR5, 0x100, URZ ;  /* 0x0000010005057890 */ /* 0x000fc8000fffe03f */
[----:B------:R-:W-:-:S04]  /*1010*/  USHF.R.U32.HI UR5, URZ, 0x4, UR5 ;  /* 0x000000043f057899 */ /* 0x000fc80008011605 */
[----:B------:R-:W-:Y:S02]  /*1020*/  ULOP3.LUT UR41, UR5, 0x3fff, URZ, 0xc0, !UPT ;  /* 0x00003fff05297892 */ /* 0x000fe4000f8ec03f */
[----:B-1--45:R-:W-:Y:S10]  /*1030*/  @P0 BRA `(.L_x_13) ;  /* 0x0000000000400947 */ /* 0x032ff40003800000 */
[----:B------:R-:W-:Y:S01]  /*1040*/  MOV R0, 0x0 ;  /* 0x0000000000007802 */ /* 0x000fe20000000f00 */
[----:B------:R-:W-:Y:S01]  /*1050*/  ULDC.64 UR4, c[0x4][0x68] ;  /* 0x01001a0000047ab9 */ /* 0x000fe20000000a00 */
[----:B------:R-:W-:Y:S01]  /*1060*/  ULDC.64 UR6, c[0x4][0x8] ;  /* 0x0100020000067ab9 */ /* 0x000fe20000000a00 */
[----:B01----:R-:W-:Y:S01]  /*1070*/  IMAD.U32 R4, RZ, RZ, UR4 ;  /* 0x00000004ff047e24 */ /* 0x003fe2000f8e00ff */
[----:B------:R0:W1:Y:S01]  /*1080*/  LDC.64 R14, c[0x4][R0] ;  /* 0x01000000000e7b82 */ /* 0x0000620000000a00 */
[----:B------:R-:W-:Y:S01]  /*1090*/  IMAD.U32 R5, RZ, RZ, UR5 ;  /* 0x00000005ff057e24 */ /* 0x000fe2000f8e00ff */
[----:B------:R-:W-:Y:S01]  /*10a0*/  ULDC.64 UR4, c[0x4][0x70] ;  /* 0x01001c0000047ab9 */ /* 0x000fe20000000a00 */
[----:B------:R-:W-:Y:S01]  /*10b0*/  IMAD.U32 R10, RZ, RZ, UR6 ;  /* 0x00000006ff0a7e24 */ /* 0x000fe2000f8e00ff */
[----:B------:R-:W-:Y:S01]  /*10c0*/  MOV R12, 0x1 ;  /* 0x00000001000c7802 */ /* 0x000fe20000000f00 */
[----:B------:R-:W-:Y:S02]  /*10d0*/  IMAD.U32 R6, RZ, RZ, UR4 ;  /* 0x00000004ff067e24 */ /* 0x000fe4000f8e00ff */
[----:B------:R-:W-:-:S02]  /*10e0*/  IMAD.U32 R7, RZ, RZ, UR5 ;  /* 0x00000005ff077e24 */ /* 0x000fc4000f8e00ff */
[----:B------:R-:W-:Y:S02]  /*10f0*/  IMAD.U32 R11, RZ, RZ, UR7 ;  /* 0x00000007ff0b7e24 */ /* 0x000fe4000f8e00ff */
[----:B------:R-:W-:Y:S02]  /*1100*/  IMAD.MOV.U32 R8, RZ, RZ, 0x1e1 ;  /* 0x000001e1ff087424 */ /* 0x000fe400078e00ff */
[----:B0-----:R-:W-:-:S07]  /*1110*/  IMAD.MOV.U32 R13, RZ, RZ, RZ ;  /* 0x000000ffff0d7224 */ /* 0x001fce00078e00ff */
[----:B------:R-:W-:-:S07]  /*1120*/  LEPC R20, `(.L_x_13) ;  /* 0x000000001014794e */ /* 0x000fce0000000000 */
[----:B-1---5:R-:W-:Y:S05]  /*1130*/  CALL.ABS.NOINC R14 ;  /* 0x000000000e007343 */ /* 0x022fea0003c00000 */
.L_x_13:
[----:B------:R-:W-:-:S13]  /*1140*/  ISETP.NE.AND P0, PT, R164, 0x3, PT ;  /* 0x00000003a400780c */ /* 0x000fda0003f05270 */
[----:B------:R-:W-:Y:S05]  /*1150*/  @!P0 BRA `(.L_x_14) ;  /* 0x0000000000048947 */ /* 0x000fea0003800000 */
[----:B------:R-:W-:Y:S01]  /*1160*/  BPT.TRAP 0x1 ;  /* 0x000000040000795c */ /* 0x000fe20000300000 */
.L_x_14:
[----:B------:R-:W-:Y:S02]  /*1170*/  IMAD.U32 R3, RZ, RZ, UR39 ;  /* 0x00000027ff037e24 */ /* 0x000fe4000f8e00ff */
[----:B------:R-:W-:-:S03]  /*1180*/  IMAD.U32 R0, RZ, RZ, UR38 ;  /* 0x00000026ff007e24 */ /* 0x000fc6000f8e00ff */
[----:B------:R-:W-:Y:S02]  /*1190*/  LEA R3, R3, UR42, 0x3 ;  /* 0x0000002a03037c11 */ /* 0x000fe4000f8e18ff */
[----:B------:R-:W-:-:S04]  /*11a0*/  SHF.L.U32 R0, R0, 0x1f, RZ ;  /* 0x0000001f00007819 */ /* 0x000fc800000006ff */
[----:B------:R2:W3:Y:S01]  /*11b0*/  SYNCS.PHASECHK.TRANS64.TRYWAIT P1, [R3+URZ], R0 ;  /* 0x00000000030075a7 */ /* 0x0004e2000802017f */
[----:B------:R-:W-:Y:S05]  /*11c0*/  @!P0 BRA `(.L_x_15) ;  /* 0x0000000000048947 */ /* 0x000fea0003800000 */
[----:B------:R-:W-:Y:S01]  /*11d0*/  BPT.TRAP 0x1 ;  /* 0x000000040000795c */ /* 0x000fe20000300000 */
.L_x_15:
[----:B---3--:R-:W-:Y:S05]  /*11e0*/  @P1 BRA `(.L_x_16) ;  /* 0x0000000000081947 */ /* 0x008fea0003800000 */
[----:B------:R-:W3:Y:S02]  /*11f0*/  SYNCS.PHASECHK.TRANS64.TRYWAIT P1, [R3+URZ], R0 ;  /* 0x00000000030075a7 */ /* 0x000ee4000802017f */
[----:B---3--:R-:W-:Y:S05]  /*1200*/  @!P1 BRA `(.L_x_17) ;  /* 0x000000b000009947 */ /* 0x008fea0003800000 */
.L_x_16:
[----:B------:R-:W-:-:S04]  /*1210*/  UISETP.LT.AND UP0, UPT, UR40, 0x1, UPT ;  /* 0x000000012800788c */ /* 0x000fc8000bf01270 */
[----:B------:R-:W-:-:S04]  /*1220*/  USEL UR4, UR40, 0x1, UP0 ;  /* 0x0000000128047887 */ /* 0x000fc80008000000 */
[----:B------:R-:W-:-:S06]  /*1230*/  UIADD3 UR4, UR40, -UR4, URZ ;  /* 0x8000000428047290 */ /* 0x000fcc000fffe03f */
[----:B--23--:R-:W-:Y:S01]  /*1240*/  IMAD.U32 R0, RZ, RZ, UR4 ;  /* 0x00000004ff007e24 */ /* 0x00cfe2000f8e00ff */
[----:B------:R-:W-:Y:S05]  /*1250*/  WARPSYNC.ALL ;  /* 0x0000000000007948 */ /* 0x000fea0003800000 */
[----:B------:R-:W-:Y:S01]  /*1260*/  ISETP.GE.AND P1, PT, R0, 0x1, PT ;  /* 0x000000010000780c */ /* 0x000fe20003f26270 */
[----:B------:R-:W-:Y:S01]  /*1270*/  UIADD3 UR4, UR42, 0x20100, URZ ;  /* 0x000201002a047890 */ /* 0x000fe2000fffe03f */
[----:B------:R-:W-:Y:S01]  /*1280*/  WARPGROUP.ARRIVE ;  /* 0x00000000000079c5 */ /* 0x000fe20000000000 */
[----:B------:R-:W-:Y:S01]  /*1290*/  UMOV UR9, 0x40000040 ;  /* 0x4000004000097882 */ /* 0x000fe20000000000 */
[----:B------:R-:W-:Y:S01]  /*12a0*/  UMOV UR11, 0x40000040 ;  /* 0x40000040000b7882 */ /* 0x000fe20000000000 */
[----:B------:R-:W-:-:S04]  /*12b0*/  USHF.R.U32.HI UR4, URZ, 0x4, UR4 ;  /* 0x000000043f047899 */ /* 0x000fc80008011604 */
[----:B------:R-:W-:Y:S02]  /*12c0*/  ULOP3.LUT UR5, UR4, 0x3fff, URZ, 0xc0, !UPT ;  /* 0x00003fff04057892 */ /* 0x000fe4000f8ec03f */
[----:B------:R-:W-:Y:S02]  /*12d0*/  ULOP3.LUT UR4, UR41, 0x10000, URZ, 0xfc, !UPT ;  /* 0x0001000029047892 */ /* 0x000fe4000f8efc3f */
[----:B------:R-:W-:Y:S02]  /*12e0*/  ULOP3.LUT UR5, UR5, 0x10000, URZ, 0xfc, !UPT ;  /* 0x0001000005057892 */ /* 0x000fe4000f8efc3f */
[----:B------:R-:W-:Y:S02]  /*12f0*/  ULEA UR6, UR39, UR4, 0xb ;  /* 0x0000000427067291 */ /* 0x000fe4000f8e583f */
[----:B------:R-:W-:-:S05]  /*1300*/  ULEA UR7, UR39, UR5, 0xa ;  /* 0x0000000527077291 */ /* 0x000fca000f8e503f */
[----:B------:R-:W-:Y:S02]  /*1310*/  UMOV UR8, UR6 ;  /* 0x0000000600087c82 */ /* 0x000fe40008000000 */
[----:B------:R-:W-:Y:S02]  /*1320*/  UMOV UR10, UR7 ;  /* 0x00000007000a7c82 */ /* 0x000fe40008000000 */
[----:B------:R-:W-:Y:S01]  /*1330*/  HGMMA.64x128x16.F32.BF16 R88, gdesc[UR8], RZ, !UPT, gsb0 ;  /* 0x01e00000085879f0 */ /* 0x000fe2000c0018ff */
[----:B------:R-:W-:Y:S01]  /*1340*/  UIADD3 UR8, UR6, 0x400, URZ ;  /* 0x0000040006087890 */ /* 0x000fe2000fffe03f */
[----:B------:R-:W-:Y:S01]  /*1350*/  UMOV UR9, 0x40000040 ;  /* 0x4000004000097882 */ /* 0x000fe20000000000 */
[----:B------:R-:W-:Y:S02]  /*1360*/  WARPGROUP.DEPBAR.LE gsb0, 0x0 ;  /* 0x00008000000079c5 */ /* 0x000fe40000010000 */
[----:B------:R-:W-:-:S07]  /*1370*/  WARPGROUP.ARRIVE ;  /* 0x00000000000079c5 */ /* 0x000fce0000000000 */
[----:B------:R-:W-:Y:S01]  /*1380*/  HGMMA.64x128x16.F32.BF16 R24, gdesc[UR8], RZ, !UPT, gsb0 ;  /* 0x01e00000081879f0 */ /* 0x000fe2000c0018ff */
[----:B------:R-:W-:Y:S02]  /*1390*/  UIADD3 UR8, UR6, 0x2, URZ ;  /* 0x0000000206087890 */ /* 0x000fe4000fffe03f */
[----:B------:R-:W-:Y:S01]  /*13a0*/  UIADD3 UR10, UR7, 0x2, URZ ;  /* 0x00000002070a7890 */ /* 0x000fe2000fffe03f */
[----:B------:R-:W-:Y:S01]  /*13b0*/  UMOV UR9, 0x40000040 ;  /* 0x4000004000097882 */ /* 0x000fe20000000000 */
[----:B------:R-:W-:Y:S01]  /*13c0*/  UMOV UR11, 0x40000040 ;  /* 0x40000040000b7882 */ /* 0x000fe20000000000 */
[----:B------:R-:W-:Y:S02]  /*13d0*/  WARPGROUP.DEPBAR.LE gsb0, 0x0 ;  /* 0x00008000000079c5 */ /* 0x000fe40000010000 */
[----:B------:R-:W-:-:S06]  /*13e0*/  WARPGROUP.ARRIVE ;  /* 0x00000000000079c5 */ /* 0x000fcc0000000000 */
[----:B------:R-:W-:Y:S01]  /*13f0*/  HGMMA.64x128x16.F32.BF16 R88, gdesc[UR8], R88, gsb0 ;  /* 0x01e00000085879f0 */ /* 0x000fe20008001858 */
[----:B------:R-:W-:Y:S01]  /*1400*/  UIADD3 UR8, UR6, 0x402, URZ ;  /* 0x0000040206087890 */ /* 0x000fe2000fffe03f */
[----:B------:R-:W-:Y:S01]  /*1410*/  UMOV UR9, 0x40000040 ;  /* 0x4000004000097882 */ /* 0x000fe20000000000 */
[----:B------:R-:W-:Y:S02]  /*1420*/  WARPGROUP.DEPBAR.LE gsb0, 0x0 ;  /* 0x00008000000079c5 */ /* 0x000fe40000010000 */
[----:B------:R-:W-:-:S07]  /*1430*/  WARPGROUP.ARRIVE ;  /* 0x00000000000079c5 */ /* 0x000fce0000000000 */
[----:B------:R-:W-:Y:S01]  /*1440*/  HGMMA.64x128x16.F32.BF16 R24, gdesc[UR8], R24, gsb0 ;  /* 0x01e00000081879f0 */ /* 0x000fe20008001818 */
        /* <DEDUP_REMOVED lines=23> */
[----:B------:R-:W-:Y:S03]  /*15c0*/  HGMMA.64x128x16.F32.BF16 R24, gdesc[UR8], R24, gsb0 ;  /* 0x01e00000081879f0 */ /* 0x000fe60008001818 */
[----:B------:R-:W-:Y:S02]  /*15d0*/  WARPGROUP.DEPBAR.LE gsb0, 0x0 ;  /* 0x00008000000079c5 */ /* 0x000fe40000010000 */
[----:B------:R-:W-:Y:S05]  /*15e0*/  @!P1 BRA `(.L_x_18) ;  /* 0x0000000400689947 */ /* 0x000fea0003800000 */
[----:B------:R-:W-:-:S04]  /*15f0*/  UIADD3 UR6, UR39, 0x1, URZ ;  /* 0x0000000127067890 */ /* 0x000fc8000fffe03f */
[----:B------:R-:W-:-:S04]  /*1600*/  UISETP.NE.AND UP0, UPT, UR6, 0x4, UPT ;  /* 0x000000040600788c */ /* 0x000fc8000bf05270 */
[----:B------:R-:W-:Y:S02]  /*1610*/  USEL UR7, URZ, 0x1, UP0 ;  /* 0x000000013f077887 */ /* 0x000fe40008000000 */
[----:B------:R-:W-:Y:S02]  /*1620*/  USEL UR6, UR6, URZ, UP0 ;  /* 0x0000003f06067287 */ /* 0x000fe40008000000 */
[----:B------:R-:W-:-:S06]  /*1630*/  ULOP3.LUT UR7, UR38, UR7, URZ, 0x3c, !UPT ;  /* 0x0000000726077292 */ /* 0x000fcc000f8e3c3f */
[----:B01----:R-:W-:Y:S01]  /*1640*/  IMAD.U32 R5, RZ, RZ, UR7 ;  /* 0x00000007ff057e24 */ /* 0x003fe2000f8e00ff */
[----:B------:R-:W-:-:S06]  /*1650*/  UMOV UR7, UR39 ;  /* 0x0000002700077c82 */ /* 0x000fcc0008000000 */
.L_x_25:
[----:B01----:R-:W-:Y:S05]  /*1660*/  @!P0 BRA `(.L_x_19) ;  /* 0x0000000000048947 */ /* 0x003fea0003800000 */
[----:B------:R-:W-:Y:S01]  /*1670*/  BPT.TRAP 0x1 ;  /* 0x000000040000795c */ /* 0x000fe20000300000 */
.L_x_19:
[----:B------:R-:W0:Y:S01]  /*1680*/  S2UR UR9, SR_CgaCtaId ;  /* 0x00000000000979c3 */ /* 0x000e220000008800 */
[----:B------:R-:W-:Y:S01]  /*1690*/  UMOV UR8, 0x400 ;  /* 0x0000040000087882 */ /* 0x000fe20000000000 */
[----:B------:R-:W-:Y:S01]  /*16a0*/  SHF.L.U32 R3, R5, 0x1f, RZ ;  /* 0x0000001f05037819 */ /* 0x000fe200000006ff */
[----:B0-----:R-:W-:-:S04]  /*16b0*/  ULEA UR14, UR9, UR8, 0x18 ;  /* 0x00000008090e7291 */ /* 0x001fc8000f8ec03f */
[----:B------:R-:W-:-:S09]  /*16c0*/  ULEA UR8, UR6, UR14, 0x3 ;  /* 0x0000000e06087291 */ /* 0x000fd2000f8e183f */
[----:B------:R0:W1:Y:S01]  /*16d0*/  SYNCS.PHASECHK.TRANS64.TRYWAIT P1, [UR8], R3 ;  /* 0x00000003ff0075a7 */ /* 0x0000620008020148 */
[----:B------:R-:W-:Y:S05]  /*16e0*/  @!P0 BRA `(.L_x_20) ;  /* 0x0000000000048947 */ /* 0x000fea0003800000 */
[----:B------:R-:W-:Y:S01]  /*16f0*/  BPT.TRAP 0x1 ;  /* 0x000000040000795c */ /* 0x000fe20000300000 */
.L_x_20:
[----:B-1----:R-:W-:Y:S05]  /*1700*/  @P1 BRA `(.L_x_21) ;  /* 0x0000000000081947 */ /* 0x002fea0003800000 */
[----:B------:R-:W1:Y:S02]  /*1710*/  SYNCS.PHASECHK.TRANS64.TRYWAIT P1, [UR8], R3 ;  /* 0x00000003ff0075a7 */ /* 0x000e640008020148 */
[----:B-1----:R-:W-:Y:S05]  /*1720*/  @!P1 BRA `(.L_x_22) ;  /* 0x000000a800cc9947 */ /* 0x002fea0003800000 */
.L_x_21:
[----:B------:R-:W-:Y:S01]  /*1730*/  ULEA UR12, UR6, UR4, 0xb ;  /* 0x00000004060c7291 */ /* 0x000fe2000f8e583f */
[----:B------:R-:W-:Y:S01]  /*1740*/  WARPGROUP.ARRIVE ;  /* 0x00000000000079c5 */ /* 0x000fe20000000000 */
[----:B------:R-:W-:Y:S01]  /*1750*/  ULEA UR13, UR6, UR5, 0xa ;  /* 0x00000005060d7291 */ /* 0x000fe2000f8e503f */
[----:B------:R-:W-:Y:S01]  /*1760*/  UMOV UR9, 0x40000040 ;  /* 0x4000004000097882 */ /* 0x000fe20000000000 */
[----:B------:R-:W-:-:S03]  /*1770*/  UMOV UR11, 0x40000040 ;  /* 0x40000040000b7882 */ /* 0x000fc60000000000 */
[----:B------:R-:W-:Y:S02]  /*1780*/  UMOV UR8, UR12 ;  /* 0x0000000c00087c82 */ /* 0x000fe40008000000 */
[----:B------:R-:W-:Y:S02]  /*1790*/  UMOV UR10, UR13 ;  /* 0x0000000d000a7c82 */ /* 0x000fe40008000000 */
        /* <DEDUP_REMOVED lines=44> */
[----:B------:R-:W-:Y:S01]  /*1a60*/  BPT.TRAP 0x1 ;  /* 0x000000040000795c */ /* 0x000fe20000300000 */
.L_x_23:
[----:B------:R-:W-:Y:S01]  /*1a70*/  ULEA UR8, UR7, UR14, 0x3 ;  /* 0x0000000e07087291 */ /* 0x000fe2000f8e183f */
[----:B------:R-:W-:-:S03]  /*1a80*/  ISETP.GT.U32.AND P1, PT, R19, 0x1, PT ;  /* 0x000000011300780c */ /* 0x000fc60003f24070 */
[----:B------:R-:W-:-:S04]  /*1a90*/  UIADD3 UR8, UR8, 0x20, URZ ;  /* 0x0000002008087890 */ /* 0x000fc8000fffe03f */
[----:B------:R-:W-:-:S09]  /*1aa0*/  UPRMT UR8, URZ, 0x654, UR8 ;  /* 0x000006543f087896 */ /* 0x000fd20008000008 */
[----:B------:R-:W-:Y:S01]  /*1ab0*/  SYNCS.ARRIVE.TRANS64.RED.A1T0 RZ, [UR8], RZ ;  /* 0x000000ffffff79a7 */ /* 0x000fe20008100408 */
[----:B------:R-:W-:Y:S05]  /*1ac0*/  @P1 BRA `(.L_x_24) ;  /* 0x0000000000041947 */ /* 0x000fea0003800000 */
[----:B------:R-:W-:Y:S01]  /*1ad0*/  BPT.TRAP 0x1 ;  /* 0x000000040000795c */ /* 0x000fe20000300000 */
.L_x_24:
[----:B------:R-:W-:Y:S01]  /*1ae0*/  UIADD3 UR6, UR6, 0x1, URZ ;  /* 0x0000000106067890 */ /* 0x000fe2000fffe03f */
[C---:B------:R-:W-:Y:S01]  /*1af0*/  ISETP.GT.AND P1, PT, R0.reuse, 0x1, PT ;  /* 0x000000010000780c */ /* 0x040fe20003f24270 */
[----:B------:R-:W-:Y:S01]  /*1b00*/  UIADD3 UR7, UR7, 0x1, URZ ;  /* 0x0000000107077890 */ /* 0x000fe2000fffe03f */
[----:B------:R-:W-:Y:S01]  /*1b10*/  VIADD R0, R0, 0xffffffff ;  /* 0xffffffff00007836 */ /* 0x000fe20000000000 */
[----:B------:R-:W-:Y:S02]  /*1b20*/  UISETP.NE.AND UP0, UPT, UR6, 0x4, UPT ;  /* 0x000000040600788c */ /* 0x000fe4000bf05270 */
[----:B------:R-:W-:Y:S02]  /*1b30*/  UISETP.NE.AND UP1, UPT, UR7, 0x4, UPT ;  /* 0x000000040700788c */ /* 0x000fe4000bf25270 */
[----:B------:R-:W-:Y:S02]  /*1b40*/  USEL UR8, URZ, 0x1, UP0 ;  /* 0x000000013f087887 */ /* 0x000fe40008000000 */
[----:B------:R-:W-:-:S02]  /*1b50*/  USEL UR6, UR6, URZ, UP0 ;  /* 0x0000003f06067287 */ /* 0x000fc40008000000 */
[----:B------:R-:W-:Y:S02]  /*1b60*/  USEL UR7, UR7, URZ, UP1 ;  /* 0x0000003f07077287 */ /* 0x000fe40008800000 */
[----:B------:R-:W-:Y:S01]  /*1b70*/  LOP3.LUT R5, R5, UR8, RZ, 0x3c, !PT ;  /* 0x0000000805057c12 */ /* 0x000fe2000f8e3cff */
[----:B------:R-:W-:Y:S09]  /*1b80*/  @P1 BRA `(.L_x_25) ;  /* 0xfffffff800b41947 */ /* 0x000ff2000383ffff */
.L_x_18:
[----:B------:R-:W2:Y:S02]  /*1b90*/  LDC R0, c[0x0][0x28c] ;  /* 0x0000a300ff007b82 */ /* 0x000ea40000000800 */
[----:B--2---:R-:W-:-:S13]  /*1ba0*/  ISETP.GE.AND P1, PT, R0, 0x1, PT ;  /* 0x000000010000780c */ /* 0x004fda0003f26270 */
[----:B------:R-:W-:Y:S05]  /*1bb0*/  @!P1 BRA `(.L_x_26) ;  /* 0x0000000000409947 */ /* 0x000fea0003800000 */
[----:B------:R-:W-:Y:S05]  /*1bc0*/  @!P0 BRA `(.L_x_27) ;  /* 0x0000000000048947 */ /* 0x000fea0003800000 */
[----:B------:R-:W-:Y:S01]  /*1bd0*/  BPT.TRAP 0x1 ;  /* 0x000000040000795c */ /* 0x000fe20000300000 */
.L_x_27:
[----:B------:R-:W2:Y:S01]  /*1be0*/  S2UR UR6, SR_CgaCtaId ;  /* 0x00000000000679c3 */ /* 0x000ea20000008800 */
[----:B------:R-:W-:Y:S01]  /*1bf0*/  UISETP.LT.AND UP0, UPT, UR40, 0x1, UPT ;  /* 0x000000012800788c */ /* 0x000fe2000bf01270 */
[----:B------:R-:W-:Y:S01]  /*1c00*/  ISETP.GT.U32.AND P0, PT, R19, 0x1, PT ;  /* 0x000000011300780c */ /* 0x000fe20003f04070 */
[----:B------:R-:W-:Y:S02]  /*1c10*/  UMOV UR5, 0x400 ;  /* 0x0000040000057882 */ /* 0x000fe40000000000 */
[----:B------:R-:W-:-:S04]  /*1c20*/  USEL UR4, UR40, 0x1, UP0 ;  /* 0x0000000128047887 */ /* 0x000fc80008000000 */
[----:B------:R-:W-:-:S04]  /*1c30*/  UIADD3 UR4, UR39, UR40, -UR4 ;  /* 0x0000002827047290 */ /* 0x000fc8000fffe804 */
[----:B------:R-:W-:-:S04]  /*1c40*/  USHF.L.U32 UR4, UR4, 0x3, URZ ;  /* 0x0000000304047899 */ /* 0x000fc8000800063f */
[----:B------:R-:W-:Y:S02]  /*1c50*/  ULOP3.LUT UR4, UR4, 0x18, URZ, 0xc0, !UPT ;  /* 0x0000001804047892 */ /* 0x000fe4000f8ec03f */
[----:B--2---:R-:W-:-:S04]  /*1c60*/  ULEA UR5, UR6, UR5, 0x18 ;  /* 0x0000000506057291 */ /* 0x004fc8000f8ec03f */
[----:B------:R-:W-:-:S04]  /*1c70*/  UIADD3 UR4, UR5, 0x20, UR4 ;  /* 0x0000002005047890 */ /* 0x000fc8000fffe004 */
[----:B------:R-:W-:-:S09]  /*1c80*/  UPRMT UR4, URZ, 0x654, UR4 ;  /* 0x000006543f047896 */ /* 0x000fd20008000004 */
[----:B------:R-:W-:Y:S01]  /*1c90*/  SYNCS.ARRIVE.TRANS64.RED.A1T0 RZ, [UR4], RZ ;  /* 0x000000ffffff79a7 */ /* 0x000fe20008100404 */
[----:B------:R-:W-:Y:S05]  /*1ca0*/  @P0 BRA `(.L_x_26) ;  /* 0x0000000000040947 */ /* 0x000fea0003800000 */
[----:B------:R-:W-:Y:S01]  /*1cb0*/  BPT.TRAP 0x1 ;  /* 0x000000040000795c */ /* 0x000fe20000300000 */
.L_x_26:
[----:B------:R-:W2:Y:S01]  /*1cc0*/  LDC R6, c[0x0][0x288] ;  /* 0x0000a200ff067b82 */ /* 0x000ea20000000800 */
[----:B01----:R-:W-:Y:S01]  /*1cd0*/  LOP3.LUT R4, R18, 0x60, RZ, 0xc0, !PT ;  /* 0x0000006012047812 */ /* 0x003fe200078ec0ff */
[----:B------:R-:W-:Y:S01]  /*1ce0*/  UIADD3 UR39, UR40, UR39, URZ ;  /* 0x0000002728277290 */ /* 0x000fe2000fffe03f */
[----:B------:R-:W-:Y:S01]  /*1cf0*/  LOP3.LUT R0, R22, 0x1, RZ, 0xc0, !PT ;  /* 0x0000000116007812 */ /* 0x000fe200078ec0ff */
[----:B------:R-:W-:Y:S01]  /*1d00*/  IMAD.SHL.U32 R13, R153, 0x80, RZ ;  /* 0x00000080990d7824 */ /* 0x000fe200078e00ff */
[----:B------:R-:W-:Y:S01]  /*1d10*/  SHF.R.U32.HI R3, RZ, 0x2, R18 ;  /* 0x00000002ff037819 */ /* 0x000fe20000011612 */
[----:B------:R-:W-:Y:S01]  /*1d20*/  USHF.R.U32.HI UR4, URZ, 0x2, UR39 ;  /* 0x000000023f047899 */ /* 0x000fe20008011627 */
[----:B------:R-:W-:Y:S01]  /*1d30*/  SHF.R.U32.HI R10, RZ, 0x1, R4 ;  /* 0x00000001ff0a7819 */ /* 0x000fe20000011604 */
[----:B------:R-:W-:Y:S01]  /*1d40*/  IMAD.SHL.U32 R4, R0, 0x40, RZ ;  /* 0x0000004000047824 */ /* 0x000fe200078e00ff */
[----:B------:R-:W-:Y:S01]  /*1d50*/  LOP3.LUT R3, R3, 0x7, RZ, 0xc0, !PT ;  /* 0x0000000703037812 */ /* 0x000fe200078ec0ff */
[----:B------:R-:W-:Y:S01]  /*1d60*/  ULOP3.LUT UR4, UR4, 0x1, URZ, 0xc0, !UPT ;  /* 0x0000000104047892 */ /* 0x000fe2000f8ec03f */
[----:B------:R-:W-:Y:S01]  /*1d70*/  SHF.L.U32 R15, R152, 0x8, RZ ;  /* 0x00000008980f7819 */ /* 0x000fe200000006ff */
[----:B------:R-:W-:Y:S01]  /*1d80*/  ULDC UR8, c[0x0][0x284] ;  /* 0x0000a10000087ab9 */ /* 0x000fe20000000800 */
[--C-:B------:R-:W-:Y:S01]  /*1d90*/  IADD3 R5, RZ, -R10, -R3.reuse ;  /* 0x8000000aff057210 */ /* 0x100fe20007ffe803 */
[----:B------:R-:W-:Y:S01]  /*1da0*/  UISETP.GT.U32.AND UP1, UPT, UR39, 0x3, UPT ;  /* 0x000000032700788c */ /* 0x000fe2000bf24070 */
[----:B------:R-:W-:Y:S01]  /*1db0*/  LOP3.LUT R3, R4, 0x40, R3, 0xe2, !PT ;  /* 0x0000004004037812 */ /* 0x000fe200078ee203 */
[----:B------:R-:W-:Y:S01]  /*1dc0*/  UISETP.NE.U32.AND UP0, UPT, UR4, 0x1, UPT ;  /* 0x000000010400788c */ /* 0x000fe2000bf05070 */
[----:B------:R-:W-:Y:S01]  /*1dd0*/  LOP3.LUT R4, R18, 0x3, RZ, 0xc0, !PT ;  /* 0x0000000312047812 */ /* 0x000fe200078ec0ff */
[----:B------:R-:W-:Y:S01]  /*1de0*/  ULDC.64 UR6, c[0x0][0x5d0] ;  /* 0x0001740000067ab9 */ /* 0x000fe20000000a00 */
[----:B------:R-:W-:Y:S01]  /*1df0*/  SHF.R.S32.HI R21, RZ, 0x1f, R23 ;  /* 0x0000001fff157819 */ /* 0x000fe20000011417 */
[----:B------:R-:W-:Y:S01]  /*1e00*/  UISETP.LT.U32.AND UP1, UPT, UR40, 0x4, UP1 ;  /* 0x000000042800788c */ /* 0x000fe20008f21070 */
[----:B------:R-:W-:Y:S01]  /*1e10*/  IMAD.WIDE R8, R152, 0x100, RZ ;  /* 0x0000010098087825 */ /* 0x000fe200078e02ff */
[----:B------:R-:W-:Y:S01]  /*1e20*/  UISETP.GT.U32.AND UP0, UPT, UR40, 0x3, !UP0 ;  /* 0x000000032800788c */ /* 0x000fe2000c704070 */
[----:B--2---:R-:W-:-:S02]  /*1e30*/  ISETP.GE.AND P0, PT, R13, R6, PT ;  /* 0x000000060d00720c */ /* 0x004fc40003f06270 */
[----:B------:R-:W-:Y:S01]  /*1e40*/  IMAD R12, R4, -0x2, R6 ;  /* 0xfffffffe040c7824 */ /* 0x000fe200078e0206 */
[----:B------:R-:W-:Y:S01]  /*1e50*/  USEL UR5, URZ, 0x1, !UP1 ;  /* 0x000000013f057887 */ /* 0x000fe2000c800000 */
[----:B------:R-:W-:Y:S01]  /*1e60*/  IMAD.SHL.U32 R6, R18, 0x2, RZ ;  /* 0x0000000212067824 */ /* 0x000fe200078e00ff */
[----:B------:R-:W-:Y:S01]  /*1e70*/  ISETP.GE.OR P0, PT, R15, UR8, P0 ;  /* 0x000000080f007c0c */ /* 0x000fe20008706670 */
[----:B------:R-:W-:Y:S01]  /*1e80*/  IMAD R4, R21, UR6, RZ ;  /* 0x0000000615047c24 */ /* 0x000fe2000f8e02ff */
[----:B------:R-:W-:Y:S01]  /*1e90*/  USEL UR4, URZ, 0x1, !UP0 ;  /* 0x000000013f047887 */ /* 0x000fe2000c000000 */
[----:B------:R-:W-:Y:S01]  /*1ea0*/  IMAD R0, R0, -0x40, R5 ;  /* 0xffffffc000007824 */ /* 0x000fe200078e0205 */
[----:B------:R-:W-:Y:S01]  /*1eb0*/  LOP3.LUT R6, R13, 0x6, R6, 0xf8, !PT ;  /* 0x000000060d067812 */ /* 0x000fe200078ef806 */
[----:B------:R-:W-:Y:S01]  /*1ec0*/  IMAD R11, R23, UR7, R4 ;  /* 0x00000007170b7c24 */ /* 0x000fe2000f8e0204 */
[----:B------:R-:W-:Y:S01]  /*1ed0*/  LOP3.LUT R153, R8, R3, R10, 0xfe, !PT ;  /* 0x0000000308997212 */ /* 0x000fe200078efe0a */
[----:B------:R-:W-:Y:S01]  /*1ee0*/  ULOP3.LUT UR39, UR39, 0x3, URZ, 0xc0, !UPT ;  /* 0x0000000327277892 */ /* 0x000fe2000f8ec03f */
[----:B------:R-:W-:Y:S01]  /*1ef0*/  SHF.R.S32.HI R7, RZ, 0x1f, R6 ;  /* 0x0000001fff077819 */ /* 0x000fe20000011406 */
[----:B------:R-:W-:Y:S01]  /*1f00*/  ULOP3.LUT UR38, UR4, UR38, UR5, 0x96, !UPT ;  /* 0x0000002604267292 */ /* 0x000fe2000f8e9605 */
[----:B------:R-:W-:Y:S01]  /*1f10*/  IADD3 R3, -R15, UR8, R0 ;  /* 0x000000080f037c10 */ /* 0x000fe2000fffe100 */
[----:B------:R-:W-:-:S02]  /*1f20*/  IMAD.IADD R0, R12, 0x1, -R13 ;  /* 0x000000010c007824 */ /* 0x000fc400078e0a0d */
[----:B------:R-:W-:-:S04]  /*1f30*/  IMAD.WIDE.U32 R4, R23, UR6, R6 ;  /* 0x0000000617047c25 */ /* 0x000fc8000f8e0006 */
[----:B------:R-:W-:Y:S02]  /*1f40*/  IMAD.IADD R11, R5, 0x1, R11 ;  /* 0x00000001050b7824 */ /* 0x000fe400078e020b */
[----:B------:R-:W-:Y:S02]  /*1f50*/  IMAD.MOV.U32 R152, RZ, RZ, -0x1 ;  /* 0xffffffffff987424 */ /* 0x000fe400078e00ff */
[----:B------:R-:W-:Y:S01]  /*1f60*/  IMAD.MOV.U32 R10, RZ, RZ, R4 ;  /* 0x000000ffff0a7224 */ /* 0x000fe200078e0004 */
[----:B------:R-:W-:Y:S06]  /*1f70*/  @P0 BRA `(.L_x_28) ;  /* 0x00000084006c0947 */ /* 0x000fec0003800000 */
[----:B------:R-:W0:Y:S01]  /*1f80*/  LDC.64 R4, c[0x0][0x5c8] ;  /* 0x00017200ff047b82 */ /* 0x000e220000000a00 */
[----:B-----5:R-:W-:Y:S01]  /*1f90*/  FSETP.NEU.AND P0, PT, R155, RZ, PT ;  /* 0x000000ff9b00720b */ /* 0x020fe20003f0d000 */
[----:B------:R-:W-:Y:S01]  /*1fa0*/  BSSY B0, `(.L_x_28) ;  /* 0x0000858000007945 */ /* 0x000fe20003800000 */
[----:B------:R-:W-:-:S04]  /*1fb0*/  ISETP.GT.AND P3, PT, R3, RZ, PT ;  /* 0x000000ff0300720c */ /* 0x000fc80003f64270 */
[----:B------:R-:W-:Y:S01]  /*1fc0*/  ISETP.GT.AND P1, PT, R0, RZ, P3 ;  /* 0x000000ff0000720c */ /* 0x000fe20001f24270 */
[-C--:B0-----:R-:W-:Y:S02]  /*1fd0*/  IMAD R12, R9, R4.reuse, RZ ;  /* 0x00000004090c7224 */ /* 0x081fe400078e02ff */
[----:B------:R-:W-:-:S04]  /*1fe0*/  IMAD.WIDE.U32 R166, R153, R4, R10 ;  /* 0x0000000499a67225 */ /* 0x000fc800078e000a */
[----:B------:R-:W-:-:S04]  /*1ff0*/  IMAD R11, R153, R5, R12 ;  /* 0x00000005990b7224 */ /* 0x000fc800078e020c */
[----:B------:R-:W-:Y:S01]  /*2000*/  IMAD.IADD R169, R167, 0x1, R11 ;  /* 0x00000001a7a97824 */ /* 0x000fe200078e020b */
[----:B------:R-:W-:Y:S06]  /*2010*/  @!P0 BRA `(.L_x_29) ;  /* 0x00000060000c8947 */ /* 0x000fec0003800000 */
[----:B------:R-:W0:Y:S01]  /*2020*/  LDC.64 R12, c[0x0][0x5b8] ;  /* 0x00016e00ff0c7b82 */ /* 0x000e220000000a00 */
[----:B------:R-:W-:-:S07]  /*2030*/  ULDC.64 UR4, c[0x0][0x5c0] ;  /* 0x0001700000047ab9 */ /* 0x000fce0000000a00 */
[----:B------:R-:W1:Y:S08]  /*2040*/  LDC.64 R14, c[0x0][0x5b0] ;  /* 0x00016c00ff0e7b82 */ /* 0x000e700000000a00 */
[----:B------:R-:W2:Y:S01]  /*2050*/  LDC.64 R10, c[0x0][0x5a8] ;  /* 0x00016a00ff0a7b82 */ /* 0x000ea20000000a00 */
[----:B0-----:R-:W-:-:S04]  /*2060*/  IMAD R20, R21, R12, RZ ;  /* 0x0000000c15147224 */ /* 0x001fc800078e02ff */
[C---:B------:R-:W-:Y:S02]  /*2070*/  IMAD R13, R23.reuse, R13, R20 ;  /* 0x0000000d170d7224 */ /* 0x040fe400078e0214 */
[----:B------:R-:W-:-:S04]  /*2080*/  IMAD.WIDE.U32 R20, R23, R12, R6 ;  /* 0x0000000c17147225 */ /* 0x000fc800078e0006 */
[----:B-1----:R-:W-:Y:S02]  /*2090*/  IMAD R156, R9, R14, RZ ;  /* 0x0000000e099c7224 */ /* 0x002fe400078e02ff */
[----:B------:R-:W-:Y:S02]  /*20a0*/  IMAD.IADD R157, R21, 0x1, R13 ;  /* 0x00000001159d7824 */ /* 0x000fe400078e020d */
[----:B------:R-:W-:Y:S02]  /*20b0*/  IMAD R167, R153, R15, R156 ;  /* 0x0000000f99a77224 */ /* 0x000fe400078e029c */
[----:B------:R-:W-:-:S04]  /*20c0*/  IMAD.MOV.U32 R156, RZ, RZ, R20 ;  /* 0x000000ffff9c7224 */ /* 0x000fc800078e0014 */
[----:B------:R-:W-:-:S04]  /*20d0*/  IMAD.WIDE.U32 R158, R153, R14, R156 ;  /* 0x0000000e999e7225 */ /* 0x000fc800078e009c */
[----:B------:R-:W-:Y:S01]  /*20e0*/  IMAD.IADD R159, R159, 0x1, R167 ;  /* 0x000000019f9f7824 */ /* 0x000fe200078e02a7 */
[----:B--2---:R-:W-:-:S04]  /*20f0*/  LEA R160, P0, R158, R10, 0x1 ;  /* 0x0000000a9ea07211 */ /* 0x004fc800078008ff */
[----:B------:R-:W-:-:S05]  /*2100*/  LEA.HI.X R161, R158, R11, R159, 0x1, P0 ;  /* 0x0000000b9ea17211 */ /* 0x000fca00000f0c9f */
[----:B------:R-:W2:Y:S01]  /*2110*/  @P1 LDG.E.LTC128B.U16 R165, desc[UR36][R160.64] ;  /* 0x00000024a0a51981 */ /* 0x000ea2000c1e1520 */
[----:B------:R-:W-:Y:S01]  /*2120*/  IMAD.WIDE.U32 R162, R153, R14, R6 ;  /* 0x0000000e99a27225 */ /* 0x000fe200078e0006 */
[----:B------:R-:W-:Y:S01]  /*2130*/  ISETP.GT.AND P2, PT, R0, 0x1, P3 ;  /* 0x000000010000780c */ /* 0x000fe20001f44270 */
[----:B------:R-:W-:Y:S03]  /*2140*/  BSSY B1, `(.L_x_30) ;  /* 0x0000012000017945 */ /* 0x000fe60003800000 */
[----:B------:R-:W-:-:S03]  /*2150*/  IADD3 R163, R167, R163, RZ ;  /* 0x000000a3a7a37210 */ /* 0x000fc60007ffe0ff */
[----:B------:R-:W-:-:S04]  /*2160*/  IMAD.WIDE.U32 R162, R23, R12, R162 ;  /* 0x0000000c17a27225 */ /* 0x000fc800078e00a2 */
[----:B--2---:R-:W-:-:S04]  /*2170*/  IMAD.U32 R158, R165, 0x10000, RZ ;  /* 0x00010000a59e7824 */ /* 0x004fc800078e00ff */
[----:B------:R-:W-:Y:S01]  /*2180*/  FMUL R159, R158, R155 ;  /* 0x0000009b9e9f7220 */ /* 0x000fe20000400000 */
[----:B------:R-:W-:-:S03]  /*2190*/  LEA R158, P0, R166, UR4, 0x1 ;  /* 0x00000004a69e7c11 */ /* 0x000fc6000f8008ff */
[----:B------:R-:W-:Y:S01]  /*21a0*/  FFMA R159, R88, R154, R159 ;  /* 0x0000009a589f7223 */ /* 0x000fe2000000009f */
[----:B------:R-:W-:-:S04]  /*21b0*/  IMAD.IADD R88, R13, 0x1, R163 ;  /* 0x000000010d587824 */ /* 0x000fc800078e02a3 */
[----:B------:R-:W-:Y:S02]  /*21c0*/  F2FP.BF16.F32.PACK_AB R161, RZ, R159 ;  /* 0x0000009fffa1723e */ /* 0x000fe400000010ff */
[----:B------:R-:W-:Y:S02]  /*21d0*/  LEA.HI.X R159, R166, UR5, R169, 0x1, P0 ;  /* 0x00000005a69f7c11 */ /* 0x000fe400080f0ca9 */
[----:B------:R-:W-:Y:S02]  /*21e0*/  PRMT R163, R161, 0x7610, R163 ;  /* 0x00007610a1a37816 */ /* 0x000fe400000000a3 */
[----:B------:R-:W-:-:S03]  /*21f0*/  LEA R160, P0, R162, R10, 0x1 ;  /* 0x0000000aa2a07211 */ /* 0x000fc600078008ff */
[----:B------:R0:W-:Y:S01]  /*2200*/  @P1 STG.E.U16 desc[UR36][R158.64], R163 ;  /* 0x000000a39e001986 */ /* 0x0001e2000c101524 */
[----:B------:R-:W-:Y:S01]  /*2210*/  LEA.HI.X R161, R162, R11, R88, 0x1, P0 ;  /* 0x0000000ba2a17211 */ /* 0x000fe200000f0c58 */
[C---:B------:R-:W-:Y:S01]  /*2220*/  IMAD.SHL.U32 R162, R14.reuse, 0x8, RZ ;  /* 0x000000080ea27824 */ /* 0x040fe200078e00ff */
[----:B0-----:R-:W-:Y:S01]  /*2230*/  SHF.L.U64.HI R163, R14, 0x3, R15 ;  /* 0x000000030ea37819 */ /* 0x001fe2000001020f */
[----:B------:R-:W-:Y:S06]  /*2240*/  @!P2 BRA `(.L_x_31) ;  /* 0x000000000004a947 */ /* 0x000fec0003800000 */
[----:B------:R0:W5:Y:S02]  /*2250*/  LDG.E.LTC128B.U16 R165, desc[UR36][R160.64+0x2] ;  /* 0x00000224a0a57981 */ /* 0x000164000c1e1520 */
.L_x_31:
[----:B------:R-:W-:Y:S05]  /*2260*/  BSYNC B1 ;  /* 0x0000000000017941 */ /* 0x000fea0003800000 */
.L_x_30:
[----:B-----5:R-:W-:Y:S01]  /*2270*/  IMAD.U32 R88, R165, 0x10000, RZ ;  /* 0x00010000a5587824 */ /* 0x020fe200078e00ff */
[----:B------:R-:W-:Y:S01]  /*2280*/  ISETP.GT.AND P0, PT, R3, 0x8, PT ;  /* 0x000000080300780c */ /* 0x000fe20003f04270 */
[----:B------:R-:W-:Y:S01]  /*2290*/  IMAD.WIDE.U32 R170, R153, R14, R162 ;  /* 0x0000000e99aa7225 */ /* 0x000fe200078e00a2 */
[----:B------:R-:W-:-:S03]  /*22a0*/  PRMT R172, R165, 0x7610, R172 ;  /* 0x00007610a5ac7816 */ /* 0x000fc600000000ac */
[----:B------:R-:W-:Y:S01]  /*22b0*/  FMUL R88, R88, R155 ;  /* 0x0000009b58587220 */ /* 0x000fe20000400000 */
[----:B------:R-:W-:Y:S01]  /*22c0*/  ISETP.GT.AND P1, PT, R0, RZ, P0 ;  /* 0x000000ff0000720c */ /* 0x000fe20000724270 */
[----:B------:R-:W-:Y:S01]  /*22d0*/  IMAD.IADD R169, R167, 0x1, R171 ;  /* 0x00000001a7a97824 */ /* 0x000fe200078e02ab */
[----:B------:R-:W-:Y:S01]  /*22e0*/  IADD3 R166, P4, R20, R170, RZ ;  /* 0x000000aa14a67210 */ /* 0x000fe20007f9e0ff */
[----:B------:R-:W-:-:S04]  /*22f0*/  FFMA R89, R89, R154, R88 ;  /* 0x0000009a59597223 */ /* 0x000fc80000000058 */
[----:B------:R-:W-:Y:S01]  /*2300*/  IMAD.X R167, R169, 0x1, R157, P4 ;  /* 0x00000001a9a77824 */ /* 0x000fe200020e069d */
[----:B------:R-:W-:Y:S02]  /*2310*/  F2FP.BF16.F32.PACK_AB R168, RZ, R89 ;  /* 0x00000059ffa8723e */ /* 0x000fe400000010ff */
[----:B------:R-:W-:Y:S02]  /*2320*/  LEA R88, P4, R166, R10, 0x1 ;  /* 0x0000000aa6587211 */ /* 0x000fe400078808ff */
[----:B------:R-:W-:Y:S02]  /*2330*/  PRMT R171, R168, 0x7610, R171 ;  /* 0x00007610a8ab7816 */ /* 0x000fe400000000ab */
[----:B------:R-:W-:-:S03]  /*2340*/  LEA.HI.X R89, R166, R11, R167, 0x1, P4 ;  /* 0x0000000ba6597211 */ /* 0x000fc600020f0ca7 */
[----:B------:R1:W-:Y:S04]  /*2350*/  @P2 STG.E.U16 desc[UR36][R158.64+0x2], R171 ;  /* 0x000002ab9e002986 */ /* 0x0003e8000c101524 */
[----:B------:R2:W3:Y:S01]  /*2360*/  @P1 LDG.E.LTC128B.U16 R172, desc[UR36][R88.64] ;  /* 0x0000002458ac1981 */ /* 0x0004e2000c1e1520 */
[----:B------:R-:W-:Y:S01]  /*2370*/  IMAD.SHL.U32 R165, R4, 0x10, RZ ;  /* 0x0000001004a57824 */ /* 0x000fe200078e00ff */
[----:B------:R-:W-:Y:S01]  /*2380*/  IADD3 R170, P2, R6, R170, RZ ;  /* 0x000000aa06aa7210 */ /* 0x000fe20007f5e0ff */
[----:B------:R-:W-:Y:S03]  /*2390*/  BSSY B1, `(.L_x_32) ;  /* 0x0000011000017945 */ /* 0x000fe60003800000 */
[----:B------:R-:W-:Y:S01]  /*23a0*/  IADD3 R168, P4, R165, R158, RZ ;  /* 0x0000009ea5a87210 */ /* 0x000fe20007f9e0ff */
[----:B-1----:R-:W-:Y:S01]  /*23b0*/  IMAD.X R171, R7, 0x1, R169, P2 ;  /* 0x0000000107ab7824 */ /* 0x002fe200010e06a9 */
[----:B------:R-:W-:Y:S01]  /*23c0*/  ISETP.GT.AND P2, PT, R0, 0x1, P0 ;  /* 0x000000010000780c */ /* 0x000fe20000744270 */
[----:B------:R-:W-:-:S03]  /*23d0*/  IMAD.WIDE.U32 R170, R23, R12, R170 ;  /* 0x0000000c17aa7225 */ /* 0x000fc600078e00aa */
[----:B--2---:R-:W-:Y:S01]  /*23e0*/  LEA R88, P5, R170, R10, 0x1 ;  /* 0x0000000aaa587211 */ /* 0x004fe200078a08ff */
[----:B---3--:R-:W-:-:S04]  /*23f0*/  IMAD.U32 R166, R172, 0x10000, RZ ;  /* 0x00010000aca67824 */ /* 0x008fc800078e00ff */
[----:B------:R-:W-:Y:S01]  /*2400*/  FMUL R167, R166, R155 ;  /* 0x0000009ba6a77220 */ /* 0x000fe20000400000 */
[----:B------:R-:W-:-:S03]  /*2410*/  IMAD.IADD R166, R13, 0x1, R171 ;  /* 0x000000010da67824 */ /* 0x000fc600078e02ab */
[----:B------:R-:W-:Y:S01]  /*2420*/  FFMA R90, R90, R154, R167 ;  /* 0x0000009a5a5a7223 */ /* 0x000fe200000000a7 */
[----:B------:R-:W-:Y:S02]  /*2430*/  SHF.L.U64.HI R167, R4, 0x4, R5 ;  /* 0x0000000404a77819 */ /* 0x000fe40000010205 */
[----:B------:R-:W-:Y:S02]  /*2440*/  LEA.HI.X R89, R170, R11, R166, 0x1, P5 ;  /* 0x0000000baa597211 */ /* 0x000fe400028f0ca6 */
[----:B------:R-:W-:Y:S02]  /*2450*/  F2FP.BF16.F32.PACK_AB R90, RZ, R90 ;  /* 0x0000005aff5a723e */ /* 0x000fe400000010ff */
[----:B------:R-:W-:-:S05]  /*2460*/  IADD3.X R169, R167, R159, RZ, P4, !PT ;  /* 0x0000009fa7a97210 */ /* 0x000fca00027fe4ff */
[----:B------:R1:W-:Y:S01]  /*2470*/  @P1 STG.E.U16 desc[UR36][R168.64], R90 ;  /* 0x0000005aa8001986 */ /* 0x0003e2000c101524 */
[----:B------:R-:W-:Y:S05]  /*2480*/  @!P2 BRA `(.L_x_33) ;  /* 0x000000000004a947 */ /* 0x000fea0003800000 */
[----:B------:R2:W5:Y:S02]  /*2490*/  LDG.E.LTC128B.U16 R172, desc[UR36][R88.64+0x2] ;  /* 0x0000022458ac7981 */ /* 0x000564000c1e1520 */
.L_x_33:
[----:B------:R-:W-:Y:S05]  /*24a0*/  BSYNC B1 ;  /* 0x0000000000017941 */ /* 0x000fea0003800000 */
.L_x_32:
[----:B-1---5:R-:W-:Y:S01]  /*24b0*/  IMAD.U32 R90, R172, 0x10000, RZ ;  /* 0x00010000ac5a7824 */ /* 0x022fe200078e00ff */
[----:B------:R-:W-:Y:S01]  /*24c0*/  ISETP.GT.AND P1, PT, R0, 0x8, P3 ;  /* 0x000000080000780c */ /* 0x000fe20001f24270 */
[----:B------:R-:W-:Y:S02]  /*24d0*/  BSSY B1, `(.L_x_34) ;  /* 0x000000a000017945 */ /* 0x000fe40003800000 */
[----:B------:R-:W-:-:S04]  /*24e0*/  FMUL R90, R90, R155 ;  /* 0x0000009b5a5a7220 */ /* 0x000fc80000400000 */
[----:B------:R-:W-:Y:S01]  /*24f0*/  FFMA R90, R91, R154, R90 ;  /* 0x0000009a5b5a7223 */ /* 0x000fe2000000005a */
[----:B------:R-:W-:-:S04]  /*2500*/  @P2 IMAD.MOV.U32 R91, RZ, RZ, R169 ;  /* 0x000000ffff5b2224 */ /* 0x000fc800078e00a9 */
[----:B------:R-:W-:-:S04]  /*2510*/  F2FP.BF16.F32.PACK_AB R90, RZ, R90 ;  /* 0x0000005aff5a723e */ /* 0x000fc800000010ff */
[----:B------:R-:W-:Y:S01]  /*2520*/  PRMT R166, R90, 0x7610, R166 ;  /* 0x000076105aa67816 */ /* 0x000fe200000000a6 */
[----:B------:R-:W-:-:S05]  /*2530*/  @P2 IMAD.MOV.U32 R90, RZ, RZ, R168 ;  /* 0x000000ffff5a2224 */ /* 0x000fca00078e00a8 */
[----:B------:R1:W-:Y:S01]  /*2540*/  @P2 STG.E.U16 desc[UR36][R90.64+0x2], R166 ;  /* 0x000002a65a002986 */ /* 0x0003e2000c101524 */
[----:B------:R-:W-:Y:S05]  /*2550*/  @!P1 BRA `(.L_x_35) ;  /* 0x0000000000049947 */ /* 0x000fea0003800000 */
[----:B------:R3:W5:Y:S02]  /*2560*/  LDG.E.LTC128B.U16 R172, desc[UR36][R160.64+0x10] ;  /* 0x00001024a0ac7981 */ /* 0x000764000c1e1520 */
.L_x_35:
[----:B------:R-:W-:Y:S05]  /*2570*/  BSYNC B1 ;  /* 0x0000000000017941 */ /* 0x000fea0003800000 */
.L_x_34:
[----:B-1---5:R-:W-:Y:S01]  /*2580*/  IMAD.U32 R90, R172, 0x10000, RZ ;  /* 0x00010000ac5a7824 */ /* 0x022fe200078e00ff */
[----:B------:R-:W-:Y:S01]  /*2590*/  ISETP.GT.AND P2, PT, R0, 0x9, P3 ;  /* 0x000000090000780c */ /* 0x000fe20001f44270 */
[----:B------:R-:W-:Y:S02]  /*25a0*/  BSSY B1, `(.L_x_36) ;  /* 0x000000a000017945 */ /* 0x000fe40003800000 */
[----:B------:R-:W-:Y:S01]  /*25b0*/  FMUL R91, R90, R155 ;  /* 0x0000009b5a5b7220 */ /* 0x000fe20000400000 */
[----:B------:R-:W-:-:S03]  /*25c0*/  @P1 IMAD.MOV.U32 R90, RZ, RZ, R158 ;  /* 0x000000ffff5a1224 */ /* 0x000fc600078e009e */
[----:B------:R-:W-:-:S05]  /*25d0*/  FFMA R91, R92, R154, R91 ;  /* 0x0000009a5c5b7223 */ /* 0x000fca000000005b */
[----:B------:R-:W-:-:S04]  /*25e0*/  F2FP.BF16.F32.PACK_AB R91, RZ, R91 ;  /* 0x0000005bff5b723e */ /* 0x000fc800000010ff */
[----:B------:R-:W-:Y:S01]  /*25f0*/  PRMT R92, R91, 0x7610, R92 ;  /* 0x000076105b5c7816 */ /* 0x000fe2000000005c */
[----:B------:R-:W-:-:S05]  /*2600*/  @P1 IMAD.MOV.U32 R91, RZ, RZ, R159 ;  /* 0x000000ffff5b1224 */ /* 0x000fca00078e009f */
[----:B------:R1:W-:Y:S01]  /*2610*/  @P1 STG.E.U16 desc[UR36][R90.64+0x10], R92 ;  /* 0x0000105c5a001986 */ /* 0x0003e2000c101524 */
[----:B------:R-:W-:Y:S05]  /*2620*/  @!P2 BRA `(.L_x_37) ;  /* 0x000000000004a947 */ /* 0x000fea0003800000 */
[----:B------:R4:W5:Y:S02]  /*2630*/  LDG.E.LTC128B.U16 R172, desc[UR36][R160.64+0x12] ;  /* 0x00001224a0ac7981 */ /* 0x000964000c1e1520 */
.L_x_37:
[----:B------:R-:W-:Y:S05]  /*2640*/  BSYNC B1 ;  /* 0x0000000000017941 */ /* 0x000fea0003800000 */
.L_x_36:
[----:B-1---5:R-:W-:Y:S01]  /*2650*/  IMAD.U32 R90, R172, 0x10000, RZ ;  /* 0x00010000ac5a7824 */ /* 0x022fe200078e00ff */
[----:B------:R-:W-:Y:S01]  /*2660*/  ISETP.GT.AND P1, PT, R0, 0x8, P0 ;  /* 0x000000080000780c */ /* 0x000fe20000724270 */
[----:B------:R-:W-:Y:S01]  /*2670*/  @P2 IMAD.MOV.U32 R91, RZ, RZ, R159 ;  /* 0x000000ffff5b2224 */ /* 0x000fe200078e009f */
[----:B------:R-:W-:Y:S01]  /*2680*/  BSSY B1, `(.L_x_38) ;  /* 0x0000009000017945 */ /* 0x000fe20003800000 */
[----:B------:R-:W-:-:S04]  /*2690*/  FMUL R90, R90, R155 ;  /* 0x0000009b5a5a7220 */ /* 0x000fc80000400000 */
[----:B------:R-:W-:-:S05]  /*26a0*/  FFMA R90, R93, R154, R90 ;  /* 0x0000009a5d5a7223 */ /* 0x000fca000000005a */
[----:B------:R-:W-:-:S04]  /*26b0*/  F2FP.BF16.F32.PACK_AB R90, RZ, R90 ;  /* 0x0000005aff5a723e */ /* 0x000fc800000010ff */
[----:B------:R-:W-:Y:S01]  /*26c0*/  PRMT R92, R90, 0x7610, R92 ;  /* 0x000076105a5c7816 */ /* 0x000fe2000000005c */
[----:B------:R-:W-:-:S05]  /*26d0*/  @P2 IMAD.MOV.U32 R90, RZ, RZ, R158 ;  /* 0x000000ffff5a2224 */ /* 0x000fca00078e009e */
[----:B------:R1:W-:Y:S01]  /*26e0*/  @P2 STG.E.U16 desc[UR36][R90.64+0x12], R92 ;  /* 0x0000125c5a002986 */ /* 0x0003e2000c101524 */
[----:B------:R-:W-:Y:S05]  /*26f0*/  @!P1 BRA `(.L_x_39) ;  /* 0x0000000000049947 */ /* 0x000fea0003800000 */
[----:B------:R0:W5:Y:S02]  /*2700*/  LDG.E.LTC128B.U16 R172, desc[UR36][R88.64+0x10] ;  /* 0x0000102458ac7981 */ /* 0x000164000c1e1520 */
.L_x_39:
[----:B------:R-:W-:Y:S05]  /*2710*/  BSYNC B1 ;  /* 0x0000000000017941 */ /* 0x000fea0003800000 */
.L_x_38:
[----:B-1---5:R-:W-:Y:S01]  /*2720*/  SHF.L.U32 R90, R172, 0x10, RZ ;  /* 0x00000010ac5a7819 */ /* 0x022fe200000006ff */
[----:B------:R-:W-:Y:S01]  /*2730*/  BSSY B1, `(.L_x_40) ;  /* 0x000000b000017945 */ /* 0x000fe20003800000 */
[----:B------:R-:W-:-:S03]  /*2740*/  ISETP.GT.AND P2, PT, R0, 0x9, P0 ;  /* 0x000000090000780c */ /* 0x000fc60000744270 */
        /* <DEDUP_REMOVED lines=9> */
.L_x_41:
[----:B------:R-:W-:Y:S05]  /*27e0*/  BSYNC B1 ;  /* 0x0000000000017941 */ /* 0x000fea0003800000 */
.L_x_40:
        /* <DEDUP_REMOVED lines=12> */
.L_x_43:
[----:B------:R-:W-:Y:S05]  /*28b0*/  BSYNC B1 ;  /* 0x0000000000017941 */ /* 0x000fea0003800000 */
.L_x_42:
        /* <DEDUP_REMOVED lines=12> */
.L_x_45:
[----:B------:R-:W-:Y:S05]  /*2980*/  BSYNC B1 ;  /* 0x0000000000017941 */ /* 0x000fea0003800000 */
.L_x_44:
[----:B-1---5:R-:W-:Y:S01]  /*2990*/  IMAD.U32 R90, R172, 0x10000, RZ ;  /* 0x00010000ac5a7824 */ /* 0x022fe200078e00ff */
[----:B------:R-:W-:Y:S01]  /*29a0*/  ISETP.GT.AND P1, PT, R0, 0x10, P0 ;  /* 0x000000100000780c */ /* 0x000fe20000724270 */
[----:B------:R-:W-:Y:S01]  /*29b0*/  @P2 IMAD.MOV.U32 R91, RZ, RZ, R159 ;  /* 0x000000ffff5b2224 */ /* 0x000fe200078e009f */
[----:B------:R-:W-:Y:S01]  /*29c0*/  BSSY B1, `(.L_x_46) ;  /* 0x0000009000017945 */ /* 0x000fe20003800000 */
[----:B------:R-:W-:-:S04]  /*29d0*/  FMUL R90, R90, R155 ;  /* 0x0000009b5a5a7220 */ /* 0x000fc80000400000 */
[----:B------:R-:W-:-:S05]  /*29e0*/  FFMA R90, R97, R154, R90 ;  /* 0x0000009a615a7223 */ /* 0x000fca000000005a */
[----:B------:R-:W-:-:S04]  /*29f0*/  F2FP.BF16.F32.PACK_AB R90, RZ, R90 ;  /* 0x0000005aff5a723e */ /* 0x000fc800000010ff */
[----:B------:R-:W-:Y:S02]  /*2a00*/  PRMT R92, R90, 0x7610, R92 ;  /* 0x000076105a5c7816 */ /* 0x000fe4000000005c */
[----:B------:R-:W-:-:S05]  /*2a10*/  @P2 MOV R90, R158 ;  /* 0x0000009e005a2202 */ /* 0x000fca0000000f00 */
[----:B------:R1:W-:Y:S01]  /*2a20*/  @P2 STG.E.U16 desc[UR36][R90.64+0x22], R92 ;  /* 0x0000225c5a002986 */ /* 0x0003e2000c101524 */
[----:B------:R-:W-:Y:S05]  /*2a30*/  @!P1 BRA `(.L_x_47) ;  /* 0x0000000000049947 */ /* 0x000fea0003800000 */
[----:B------:R0:W5:Y:S02]  /*2a40*/  LDG.E.LTC128B.U16 R172, desc[UR36][R88.64+0x20] ;  /* 0x0000202458ac7981 */ /* 0x000164000c1e1520 */
.L_x_47:
[----:B------:R-:W-:Y:S05]  /*2a50*/  BSYNC B1 ;  /* 0x0000000000017941 */ /* 0x000fea0003800000 */
.L_x_46:
        /* <DEDUP_REMOVED lines=12> */
.L_x_49:
[----:B------:R-:W-:Y:S05]  /*2b20*/  BSYNC B1 ;  /* 0x0000000000017941 */ /* 0x000fea0003800000 */
.L_x_48:
        /* <DEDUP_REMOVED lines=12> */
.L_x_51:
[----:B------:R-:W-:Y:S05]  /*2bf0*/  BSYNC B1 ;  /* 0x0000000000017941 */ /* 0x000fea0003800000 */
.L_x_50:
[----:B-1---5:R-:W-:Y:S01]  /*2c00*/  IMAD.U32 R90, R172, 0x10000, RZ ;  /* 0x00010000ac5a7824 */ /* 0x022fe200078e00ff */
[----:B------:R-:W-:Y:S01]  /*2c10*/  ISETP.GT.AND P2, PT, R0, 0x19, P3 ;  /* 0x000000190000780c */ /* 0x000fe20001f44270 */
[----:B------:R-:W-:Y:S02]  /*2c20*/  BSSY B1, `(.L_x_52) ;  /* 0x000000a000017945 */ /* 0x000fe40003800000 */
[----:B------:R-:W-:Y:S01]  /*2c30*/  FMUL R91, R90, R155 ;  /* 0x0000009b5a5b7220 */ /* 0x000fe20000400000 */
[----:B------:R-:W-:-:S03]  /*2c40*/  @P1 IMAD.MOV.U32 R90, RZ, RZ, R158 ;  /* 0x000000ffff5a1224 */ /* 0x000fc600078e009e */
[----:B------:R-:W-:-:S05]  /*2c50*/  FFMA R91, R100, R154, R91 ;  /* 0x0000009a645b7223 */ /* 0x000fca000000005b */
[----:B------:R-:W-:-:S04]  /*2c60*/  F2FP.BF16.F32.PACK_AB R91, RZ, R91 ;  /* 0x0000005bff5b723e */ /* 0x000fc800000010ff */
[----:B------:R-:W-:Y:S02]  /*2c70*/  PRMT R92, R91, 0x7610, R92 ;  /* 0x000076105b5c7816 */ /* 0x000fe4000000005c */
[----:B------:R-:W-:-:S05]  /*2c80*/  @P1 MOV R91, R159 ;  /* 0x0000009f005b1202 */ /* 0x000fca0000000f00 */
[----:B------:R1:W-:Y:S01]  /*2c90*/  @P1 STG.E.U16 desc[UR36][R90.64+0x30], R92 ;  /* 0x0000305c5a001986 */ /* 0x0003e2000c101524 */
[----:B------:R-:W-:Y:S05]  /*2ca0*/  @!P2 BRA `(.L_x_53) ;  /* 0x000000000004a947 */ /* 0x000fea0003800000 */
[----:B------:R0:W5:Y:S02]  /*2cb0*/  LDG.E.LTC128B.U16 R172, desc[UR36][R160.64+0x32] ;  /* 0x00003224a0ac7981 */ /* 0x000164000c1e1520 */
.L_x_53:
[----:B------:R-:W-:Y:S05]  /*2cc0*/  BSYNC B1 ;  /* 0x0000000000017941 */ /* 0x000fea0003800000 */
.L_x_52:
        /* <DEDUP_REMOVED lines=12> */
.L_x_55:
[----:B------:R-:W-:Y:S05]  /*2d90*/  BSYNC B1 ;  /* 0x0000000000017941 */ /* 0x000fea0003800000 */
.L_x_54:
        /* <DEDUP_REMOVED lines=12> */
.L_x_57:
[----:B------:R-:W-:Y:S05]  /*2e60*/  BSYNC B1 ;  /* 0x0000000000017941 */ /* 0x000fea0003800000 */
.L_x_56:
        /* <DEDUP_REMOVED lines=12> */
.L_x_59:
[----:B------:R-:W-:Y:S05]  /*2f30*/  BSYNC B1 ;  /* 0x0000000000017941 */ /* 0x000fea0003800000 */
.L_x_58:
        /* <DEDUP_REMOVED lines=12> */
.L_x_61:
[----:B------:R-:W-:Y:S05]  /*3000*/  BSYNC B1 ;  /* 0x0000000000017941 */ /* 0x000fea0003800000 */
.L_x_60:
        /* <DEDUP_REMOVED lines=12> */
.L_x_63:
[----:B------:R-:W-:Y:S05]  /*30d0*/  BSYNC B1 ;  /* 0x0000000000017941 */ /* 0x000fea0003800000 */
.L_x_62:
        /* <DEDUP_REMOVED lines=12> */
.L_x_65:
[----:B------:R-:W-:Y:S05]  /*31a0*/  BSYNC B1 ;  /* 0x0000000000017941 */ /* 0x000fea0003800000 */
.L_x_64:
        /* <DEDUP_REMOVED lines=12> */
.L_x_67:
[----:B------:R-:W-:Y:S05]  /*3270*/  BSYNC B1 ;  /* 0x0000000000017941 */ /* 0x000fea0003800000 */
.L_x_66:
        /* <DEDUP_REMOVED lines=12> */
.L_x_69:
[----:B------:R-:W-:Y:S05]  /*3340*/  BSYNC B1 ;  /* 0x0000000000017941 */ /* 0x000fea0003800000 */
.L_x_68:
        /* <DEDUP_REMOVED lines=12> */
.L_x_71:
[----:B------:R-:W-:Y:S05]  /*3410*/  BSYNC B1 ;  /* 0x0000000000017941 */ /* 0x000fea0003800000 */
.L_x_70:
        /* <DEDUP_REMOVED lines=12> */
.L_x_73:
[----:B------:R-:W-:Y:S05]  /*34e0*/  BSYNC B1 ;  /* 0x0000000000017941 */ /* 0x000fea0003800000 */
.L_x_72:
        /* <DEDUP_REMOVED lines=12> */
.L_x_75:
[----:B------:R-:W-:Y:S05]  /*35b0*/  BSYNC B1 ;  /* 0x0000000000017941 */ /* 0x000fea0003800000 */
.L_x_74:
        /* <DEDUP_REMOVED lines=12> */
.L_x_77:
[----:B------:R-:W-:Y:S05]  /*3680*/  BSYNC B1 ;  /* 0x0000000000017941 */ /* 0x000fea0003800000 */
.L_x_76:
        /* <DEDUP_REMOVED lines=12> */
.L_x_79:
[----:B------:R-:W-:Y:S05]  /*3750*/  BSYNC B1 ;  /* 0x0000000000017941 */ /* 0x000fea0003800000 */
.L_x_78:
        /* <DEDUP_REMOVED lines=12> */
.L_x_81:
[----:B------:R-:W-:Y:S05]  /*3820*/  BSYNC B1 ;  /* 0x0000000000017941 */ /* 0x000fea0003800000 */
.L_x_80:
        /* <DEDUP_REMOVED lines=12> */
.L_x_83:
[----:B------:R-:W-:Y:S05]  /*38f0*/  BSYNC B1 ;  /* 0x0000000000017941 */ /* 0x000fea0003800000 */
.L_x_82:
        /* <DEDUP_REMOVED lines=12> */
.L_x_85:
[----:B------:R-:W-:Y:S05]  /*39c0*/  BSYNC B1 ;  /* 0x0000000000017941 */ /* 0x000fea0003800000 */
.L_x_84:
        /* <DEDUP_REMOVED lines=12> */
.L_x_87:
[----:B------:R-:W-:Y:S05]  /*3a90*/  BSYNC B1 ;  /* 0x0000000000017941 */ /* 0x000fea0003800000 */
.L_x_86:
        /* <DEDUP_REMOVED lines=12> */
.L_x_89:
[----:B------:R-:W-:Y:S05]  /*3b60*/  BSYNC B1 ;  /* 0x0000000000017941 */ /* 0x000fea0003800000 */
.L_x_88:
        /* <DEDUP_REMOVED lines=12> */
.L_x_91:
[----:B------:R-:W-:Y:S05]  /*3c30*/  BSYNC B1 ;  /* 0x0000000000017941 */ /* 0x000fea0003800000 */
.L_x_90:
        /* <DEDUP_REMOVED lines=12> */
.L_x_93:
[----:B------:R-:W-:Y:S05]  /*3d00*/  BSYNC B1 ;  /* 0x0000000000017941 */ /* 0x000fea0003800000 */
.L_x_92:
        /* <DEDUP_REMOVED lines=12> */
.L_x_95:
[----:B------:R-:W-:Y:S05]  /*3dd0*/  BSYNC B1 ;  /* 0x0000000000017941 */ /* 0x000fea0003800000 */
.L_x_94:
        /* <DEDUP_REMOVED lines=12> */
.L_x_97:
[----:B------:R-:W-:Y:S05]  /*3ea0*/  BSYNC B1 ;  /* 0x0000000000017941 */ /* 0x000fea0003800000 */
.L_x_96:
        /* <DEDUP_REMOVED lines=12> */
.L_x_99:
[----:B------:R-:W-:Y:S05]  /*3f70*/  BSYNC B1 ;  /* 0x0000000000017941 */ /* 0x000fea0003800000 */
.L_x_98:
        /* <DEDUP_REMOVED lines=12> */
.L_x_101:
[----:B------:R-:W-:Y:S05]  /*4040*/  BSYNC B1 ;  /* 0x0000000000017941 */ /* 0x000fea0003800000 */
.L_x_100:
        /* <DEDUP_REMOVED lines=12> */
.L_x_103:
[----:B------:R-:W-:Y:S05]  /*4110*/  BSYNC B1 ;  /* 0x0000000000017941 */ /* 0x000fea0003800000 */
.L_x_102:
        /* <DEDUP_REMOVED lines=12> */
.L_x_105:
[----:B------:R-:W-:Y:S05]  /*41e0*/  BSYNC B1 ;  /* 0x0000000000017941 */ /* 0x000fea0003800000 */
.L_x_104:
        /* <DEDUP_REMOVED lines=12> */
.L_x_107:
[----:B------:R-:W-:Y:S05]  /*42b0*/  BSYNC B1 ;  /* 0x0000000000017941 */ /* 0x000fea0003800000 */
.L_x_106:
        /* <DEDUP_REMOVED lines=12> */
.L_x_109:
[----:B------:R-:W-:Y:S05]  /*4380*/  BSYNC B1 ;  /* 0x0000000000017941 */ /* 0x000fea0003800000 */
.L_x_108:
        /* <DEDUP_REMOVED lines=12> */
.L_x_111:
[----:B------:R-:W-:Y:S05]  /*4450*/  BSYNC B1 ;  /* 0x0000000000017941 */ /* 0x000fea0003800000 */
.L_x_110:
        /* <DEDUP_REMOVED lines=12> */
.L_x_113:
[----:B------:R-:W-:Y:S05]  /*4520*/  BSYNC B1 ;  /* 0x0000000000017941 */ /* 0x000fea0003800000 */
.L_x_112:
        /* <DEDUP_REMOVED lines=12> */
.L_x_115:
[----:B------:R-:W-:Y:S05]  /*45f0*/  BSYNC B1 ;  /* 0x0000000000017941 */ /* 0x000fea0003800000 */
.L_x_114:
        /* <DEDUP_REMOVED lines=12> */
.L_x_117:
[----:B------:R-:W-:Y:S05]  /*46c0*/  BSYNC B1 ;  /* 0x0000000000017941 */ /* 0x000fea0003800000 */
.L_x_116:
        /* <DEDUP_REMOVED lines=12> */
.L_x_119:
[----:B------:R-:W-:Y:S05]  /*4790*/  BSYNC B1 ;  /* 0x0000000000017941 */ /* 0x000fea0003800000 */
.L_x_118:
        /* <DEDUP_REMOVED lines=12> */
.L_x_121:
[----:B------:R-:W-:Y:S05]  /*4860*/  BSYNC B1 ;  /* 0x0000000000017941 */ /* 0x000fea0003800000 */
.L_x_120:
        /* <DEDUP_REMOVED lines=12> */
.L_x_123:
[----:B------:R-:W-:Y:S05]  /*4930*/  BSYNC B1 ;  /* 0x0000000000017941 */ /* 0x000fea0003800000 */
.L_x_122:
        /* <DEDUP_REMOVED lines=12> */
.L_x_125:
[----:B------:R-:W-:Y:S05]  /*4a00*/  BSYNC B1 ;  /* 0x0000000000017941 */ /* 0x000fea0003800000 */
.L_x_124:
        /* <DEDUP_REMOVED lines=12> */
.L_x_127:
[----:B------:R-:W-:Y:S05]  /*4ad0*/  BSYNC B1 ;  /* 0x0000000000017941 */ /* 0x000fea0003800000 */
.L_x_126:
        /* <DEDUP_REMOVED lines=12> */
.L_x_129:
[----:B------:R-:W-:Y:S05]  /*4ba0*/  BSYNC B1 ;  /* 0x0000000000017941 */ /* 0x000fea0003800000 */
.L_x_128:
        /* <DEDUP_REMOVED lines=12> */
.L_x_131:
[----:B------:R-:W-:Y:S05]  /*4c70*/  BSYNC B1 ;  /* 0x0000000000017941 */ /* 0x000fea0003800000 */
.L_x_130:
        /* <DEDUP_REMOVED lines=12> */
.L_x_133:
[----:B------:R-:W-:Y:S05]  /*4d40*/  BSYNC B1 ;  /* 0x0000000000017941 */ /* 0x000fea0003800000 */
.L_x_132:
        /* <DEDUP_REMOVED lines=12> */
.L_x_135:
[----:B------:R-:W-:Y:S05]  /*4e10*/  BSYNC B1 ;  /* 0x0000000000017941 */ /* 0x000fea0003800000 */
.L_x_134:
        /* <DEDUP_REMOVED lines=12> */
.L_x_137:
[----:B------:R-:W-:Y:S05]  /*4ee0*/  BSYNC B1 ;  /* 0x0000000000017941 */ /* 0x000fea0003800000 */
.L_x_136:
        /* <DEDUP_REMOVED lines=12> */
.L_x_139:
[----:B------:R-:W-:Y:S05]  /*4fb0*/  BSYNC B1 ;  /* 0x0000000000017941 */ /* 0x000fea0003800000 */
.L_x_138:
        /* <DEDUP_REMOVED lines=12> */
.L_x_141:
[----:B------:R-:W-:Y:S05]  /*5080*/  BSYNC B1 ;  /* 0x0000000000017941 */ /* 0x000fea0003800000 */
.L_x_140:
        /* <DEDUP_REMOVED lines=12> */
.L_x_143:
[----:B------:R-:W-:Y:S05]  /*5150*/  BSYNC B1 ;  /* 0x0000000000017941 */ /* 0x000fea0003800000 */
.L_x_142:
        /* <DEDUP_REMOVED lines=12> */
.L_x_145:
[----:B------:R-:W-:Y:S05]  /*5220*/  BSYNC B1 ;  /* 0x0000000000017941 */ /* 0x000fea0003800000 */
.L_x_144:
        /* <DEDUP_REMOVED lines=12> */
.L_x_147:
[----:B------:R-:W-:Y:S05]  /*52f0*/  BSYNC B1 ;  /* 0x0000000000017941 */ /* 0x000fea0003800000 */
.L_x_146:
        /* <DEDUP_REMOVED lines=12> */
.L_x_149:
[----:B------:R-:W-:Y:S05]  /*53c0*/  BSYNC B1 ;  /* 0x0000000000017941 */ /* 0x000fea0003800000 */
.L_x_148:
        /* <DEDUP_REMOVED lines=12> */
.L_x_151:
[----:B------:R-:W-:Y:S05]  /*5490*/  BSYNC B1 ;  /* 0x0000000000017941 */ /* 0x000fea0003800000 */
.L_x_150:
[----:B-----5:R-:W-:Y:S01]  /*54a0*/  IMAD.U32 R8, R172, 0x10000, RZ ;  /* 0x00010000ac087824 */ /* 0x020fe200078e00ff */
[----:B------:R-:W-:Y:S01]  /*54b0*/  ISETP.GT.AND P1, PT, R0, 0x79, P0 ;  /* 0x000000790000780c */ /* 0x000fe20000724270 */
[----:B------:R-:W-:Y:S01]  /*54c0*/  BSSY B1, `(.L_x_152) ;  /* 0x000000c000017945 */ /* 0x000fe20003800000 */
[----:B------:R-:W-:Y:S01]  /*54d0*/  IADD3 R153, P0, R153, 0x80, RZ ;  /* 0x0000008099997810 */ /* 0x000fe20007f1e0ff */
[----:B-1----:R-:W-:Y:S01]  /*54e0*/  FMUL R91, R8, R155 ;  /* 0x0000009b085b7220 */ /* 0x002fe20000400000 */
[----:B------:R-:W-:-:S03]  /*54f0*/  @P2 MOV R8, R168 ;  /* 0x000000a800082202 */ /* 0x000fc60000000f00 */
[----:B------:R-:W-:-:S05]  /*5500*/  FFMA R91, R150, R154, R91 ;  /* 0x0000009a965b7223 */ /* 0x000fca000000005b */
[----:B------:R-:W-:-:S04]  /*5510*/  F2FP.BF16.F32.PACK_AB R91, RZ, R91 ;  /* 0x0000005bff5b723e */ /* 0x000fc800000010ff */
[----:B------:R-:W-:Y:S01]  /*5520*/  PRMT R90, R91, 0x7610, R90 ;  /* 0x000076105b5a7816 */ /* 0x000fe2000000005a */
[----:B------:R-:W-:Y:S02]  /*5530*/  IMAD.X R91, RZ, RZ, R9, P0 ;  /* 0x000000ffff5b7224 */ /* 0x000fe400000e0609 */
[----:B------:R-:W-:-:S05]  /*5540*/  @P2 IMAD.MOV.U32 R9, RZ, RZ, R169 ;  /* 0x000000ffff092224 */ /* 0x000fca00078e00a9 */
[----:B------:R1:W-:Y:S01]  /*5550*/  @P2 STG.E.U16 desc[UR36][R8.64+0xf0], R90 ;  /* 0x0000f05a08002986 */ /* 0x0003e2000c101524 */
[----:B------:R-:W-:Y:S05]  /*5560*/  @!P1 BRA `(.L_x_153) ;  /* 0x0000000000049947 */ /* 0x000fea0003800000 */
[----:B------:R0:W5:Y:S02]  /*5570*/  LDG.E.LTC128B.U16 R172, desc[UR36][R88.64+0xf2] ;  /* 0x0000f22458ac7981 */ /* 0x000164000c1e1520 */
.L_x_153:
[----:B------:R-:W-:Y:S05]  /*5580*/  BSYNC B1 ;  /* 0x0000000000017941 */ /* 0x000fea0003800000 */
.L_x_152:
[----:B-1---5:R-:W-:Y:S01]  /*5590*/  IMAD.U32 R8, R172, 0x10000, RZ ;  /* 0x00010000ac087824 */ /* 0x022fe200078e00ff */
[----:B------:R-:W-:Y:S01]  /*55a0*/  ISETP.GT.AND P0, PT, R3, 0x80, PT ;  /* 0x000000800300780c */ /* 0x000fe20003f04270 */
[-C--:B------:R-:W-:Y:S02]  /*55b0*/  IMAD R90, R91, R14.reuse, RZ ;  /* 0x0000000e5b5a7224 */ /* 0x080fe400078e02ff */
[----:B0-2---:R-:W-:Y:S01]  /*55c0*/  FMUL R88, R8, R155 ;  /* 0x0000009b08587220 */ /* 0x005fe20000400000 */
[----:B------:R-:W-:Y:S01]  /*55d0*/  IMAD.WIDE.U32 R8, R153, R14, R156 ;  /* 0x0000000e99087225 */ /* 0x000fe200078e009c */
[----:B------:R-:W-:-:S03]  /*55e0*/  ISETP.GT.AND P3, PT, R0, RZ, P0 ;  /* 0x000000ff0000720c */ /* 0x000fc60000764270 */
[----:B------:R-:W-:Y:S01]  /*55f0*/  FFMA R151, R151, R154, R88 ;  /* 0x0000009a97977223 */ /* 0x000fe20000000058 */
[----:B------:R-:W-:Y:S01]  /*5600*/  IMAD R97, R153, R15, R90 ;  /* 0x0000000f99617224 */ /* 0x000fe200078e025a */
[----:B------:R-:W-:-:S03]  /*5610*/  LEA R88, P2, R8, R10, 0x1 ;  /* 0x0000000a08587211 */ /* 0x000fc600078408ff */
[----:B------:R-:W-:Y:S01]  /*5620*/  IMAD.IADD R9, R9, 0x1, R97 ;  /* 0x0000000109097824 */ /* 0x000fe200078e0261 */
[----:B------:R-:W-:-:S04]  /*5630*/  F2FP.BF16.F32.PACK_AB R151, RZ, R151 ;  /* 0x00000097ff97723e */ /* 0x000fc800000010ff */
[----:B------:R-:W-:Y:S01]  /*5640*/  LEA.HI.X R89, R8, R11, R9, 0x1, P2 ;  /* 0x0000000b08597211 */ /* 0x000fe200010f0c09 */
[----:B------:R0:W-:Y:S04]  /*5650*/  @P1 STG.E.U16 desc[UR36][R168.64+0xf2], R151 ;  /* 0x0000f297a8001986 */ /* 0x0001e8000c101524 */
[----:B------:R-:W2:Y:S01]  /*5660*/  @P3 LDG.E.LTC128B.U16 R172, desc[UR36][R88.64] ;  /* 0x0000002458ac3981 */ /* 0x000ea2000c1e1520 */
[----:B------:R-:W-:Y:S01]  /*5670*/  IMAD.WIDE.U32 R8, R153, R14, R6 ;  /* 0x0000000e99087225 */ /* 0x000fe200078e0006 */
[----:B------:R-:W-:Y:S01]  /*5680*/  SHF.L.U64.HI R95, R4, 0x8, R5 ;  /* 0x00000008045f7819 */ /* 0x000fe20000010205 */
[----:B------:R-:W-:Y:S01]  /*5690*/  BSSY B1, `(.L_x_154) ;  /* 0x0000011000017945 */ /* 0x000fe20003800000 */
[----:B------:R-:W-:Y:S01]  /*56a0*/  ISETP.GT.AND P2, PT, R0, 0x1, P0 ;  /* 0x000000010000780c */ /* 0x000fe20000744270 */
[----:B------:R-:W-:-:S02]  /*56b0*/  IMAD.IADD R9, R97, 0x1, R9 ;  /* 0x0000000161097824 */ /* 0x000fc400078e0209 */
[----:B------:R-:W-:Y:S02]  /*56c0*/  IMAD.SHL.U32 R93, R4, 0x100, RZ ;  /* 0x00000100045d7824 */ /* 0x000fe400078e00ff */
[----:B--2---:R-:W-:-:S04]  /*56d0*/  IMAD.U32 R90, R172, 0x10000, RZ ;  /* 0x00010000ac5a7824 */ /* 0x004fc800078e00ff */
[----:B------:R-:W-:Y:S01]  /*56e0*/  FMUL R15, R90, R155 ;  /* 0x0000009b5a0f7220 */ /* 0x000fe20000400000 */
[----:B------:R-:W-:Y:S01]  /*56f0*/  IMAD.WIDE.U32 R90, R23, R12, R8 ;  /* 0x0000000c175a7225 */ /* 0x000fe200078e0008 */
[----:B------:R-:W-:-:S03]  /*5700*/  IADD3 R8, P1, R93, R158, RZ ;  /* 0x0000009e5d087210 */ /* 0x000fc60007f3e0ff */
[----:B------:R-:W-:Y:S01]  /*5710*/  FFMA R15, R24, R154, R15 ;  /* 0x0000009a180f7223 */ /* 0x000fe2000000000f */
[----:B------:R-:W-:Y:S01]  /*5720*/  IMAD.IADD R5, R13, 0x1, R91 ;  /* 0x000000010d057824 */ /* 0x000fe200078e025b */
[C---:B------:R-:W-:Y:S01]  /*5730*/  LEA R4, P4, R90.reuse, R10, 0x1 ;  /* 0x0000000a5a047211 */ /* 0x040fe200078808ff */
[----:B------:R-:W-:Y:S02]  /*5740*/  IMAD.X R9, R95, 0x1, R159, P1 ;  /* 0x000000015f097824 */ /* 0x000fe400008e069f */
[----:B------:R-:W-:Y:S02]  /*5750*/  F2FP.BF16.F32.PACK_AB R15, RZ, R15 ;  /* 0x0000000fff0f723e */ /* 0x000fe400000010ff */
[----:B------:R-:W-:-:S03]  /*5760*/  LEA.HI.X R5, R90, R11, R5, 0x1, P4 ;  /* 0x0000000b5a057211 */ /* 0x000fc600020f0c05 */
[----:B------:R0:W-:Y:S01]  /*5770*/  @P3 STG.E.U16 desc[UR36][R8.64], R15 ;  /* 0x0000000f08003986 */ /* 0x0001e2000c101524 */
[----:B------:R-:W-:Y:S05]  /*5780*/  @!P2 BRA `(.L_x_155) ;  /* 0x000000000004a947 */ /* 0x000fea0003800000 */
[----:B------:R1:W5:Y:S02]  /*5790*/  LDG.E.LTC128B.U16 R172, desc[UR36][R4.64+0x2] ;  /* 0x0000022404ac7981 */ /* 0x000364000c1e1520 */
.L_x_155:
[----:B------:R-:W-:Y:S05]  /*57a0*/  BSYNC B1 ;  /* 0x0000000000017941 */ /* 0x000fea0003800000 */
.L_x_154:
[----:B-----5:R-:W-:Y:S01]  /*57b0*/  IMAD.U32 R24, R172, 0x10000, RZ ;  /* 0x00010000ac187824 */ /* 0x020fe200078e00ff */
[----:B------:R-:W-:Y:S01]  /*57c0*/  ISETP.GT.AND P1, PT, R3, 0x88, PT ;  /* 0x000000880300780c */ /* 0x000fe20003f24270 */
[----:B0-----:R-:W-:Y:S01]  /*57d0*/  IMAD.WIDE.U32 R14, R153, R14, R162 ;  /* 0x0000000e990e7225 */ /* 0x001fe200078e00a2 */
[----:B------:R-:W-:Y:S03]  /*57e0*/  BSSY B1, `(.L_x_156) ;  /* 0x000000e000017945 */ /* 0x000fe60003800000 */
[----:B------:R-:W-:Y:S01]  /*57f0*/  FMUL R24, R24, R155 ;  /* 0x0000009b18187220 */ /* 0x000fe20000400000 */
[----:B------:R-:W-:Y:S02]  /*5800*/  ISETP.GT.AND P3, PT, R0, RZ, P1 ;  /* 0x000000ff0000720c */ /* 0x000fe40000f64270 */
[----:B------:R-:W-:Y:S01]  /*5810*/  IADD3 R21, P5, R20, R14, RZ ;  /* 0x0000000e14157210 */ /* 0x000fe20007fbe0ff */
[----:B------:R-:W-:Y:S01]  /*5820*/  FFMA R24, R25, R154, R24 ;  /* 0x0000009a19187223 */ /* 0x000fe20000000018 */
[----:B------:R-:W-:-:S02]  /*5830*/  IADD3 R97, R97, R15, RZ ;  /* 0x0000000f61617210 */ /* 0x000fc40007ffe0ff */
[----:B------:R-:W-:Y:S02]  /*5840*/  IADD3 R20, P4, R6, R14, RZ ;  /* 0x0000000e06147210 */ /* 0x000fe40007f9e0ff */
[----:B------:R-:W-:Y:S01]  /*5850*/  F2FP.BF16.F32.PACK_AB R24, RZ, R24 ;  /* 0x00000018ff18723e */ /* 0x000fe200000010ff */
[----:B------:R-:W-:Y:S01]  /*5860*/  IMAD.X R156, R97, 0x1, R157, P5 ;  /* 0x00000001619c7824 */ /* 0x000fe200028e069d */
[----:B------:R-:W-:-:S03]  /*5870*/  LEA R14, P5, R21, R10, 0x1 ;  /* 0x0000000a150e7211 */ /* 0x000fc600078a08ff */
[----:B------:R0:W-:Y:S01]  /*5880*/  @P2 STG.E.U16 desc[UR36][R8.64+0x2], R24 ;  /* 0x0000021808002986 */ /* 0x0001e2000c101524 */
[----:B------:R-:W-:Y:S01]  /*5890*/  LEA.HI.X R15, R21, R11, R156, 0x1, P5 ;  /* 0x0000000b150f7211 */ /* 0x000fe200028f0c9c */
[----:B------:R-:W-:Y:S08]  /*58a0*/  @!P3 BRA `(.L_x_157) ;  /* 0x000000000004b947 */ /* 0x000ff00003800000 */
[----:B------:R2:W5:Y:S02]  /*58b0*/  LDG.E.LTC128B.U16 R172, desc[UR36][R14.64] ;  /* 0x000000240eac7981 */ /* 0x000564000c1e1520 */
.L_x_157:
[----:B------:R-:W-:Y:S05]  /*58c0*/  BSYNC B1 ;  /* 0x0000000000017941 */ /* 0x000fea0003800000 */
.L_x_156:
[----:B-----5:R-:W-:Y:S01]  /*58d0*/  IMAD.U32 R6, R172, 0x10000, RZ ;  /* 0x00010000ac067824 */ /* 0x020fe200078e00ff */
[----:B------:R-:W-:Y:S01]  /*58e0*/  ISETP.GT.AND P2, PT, R0, 0x1, P1 ;  /* 0x000000010000780c */ /* 0x000fe20000f44270 */
[----:B------:R-:W-:Y:S01]  /*58f0*/  IMAD.X R21, R7, 0x1, R97, P4 ;  /* 0x0000000107157824 */ /* 0x000fe200020e0661 */
[----:B------:R-:W-:Y:S01]  /*5900*/  BSSY B1, `(.L_x_158) ;  /* 0x000000d000017945 */ /* 0x000fe20003800000 */
[----:B------:R-:W-:Y:S01]  /*5910*/  FMUL R3, R6, R155 ;  /* 0x0000009b06037220 */ /* 0x000fe20000400000 */
[----:B------:R-:W-:Y:S01]  /*5920*/  IADD3 R6, P4, R8, R165, RZ ;  /* 0x000000a508067210 */ /* 0x000fe20007f9e0ff */
[----:B--2---:R-:W-:-:S04]  /*5930*/  IMAD.WIDE.U32 R14, R23, R12, R20 ;  /* 0x0000000c170e7225 */ /* 0x004fc800078e0014 */
[----:B------:R-:W-:Y:S01]  /*5940*/  FFMA R3, R26, R154, R3 ;  /* 0x0000009a1a037223 */ /* 0x000fe20000000003 */
[----:B------:R-:W-:Y:S01]  /*5950*/  IMAD.X R7, R9, 0x1, R167, P4 ;  /* 0x0000000109077824 */ /* 0x000fe200020e06a7 */
[----:B------:R-:W-:Y:S01]  /*5960*/  LEA R10, P5, R14, R10, 0x1 ;  /* 0x0000000a0e0a7211 */ /* 0x000fe200078a08ff */
[----:B------:R-:W-:Y:S02]  /*5970*/  IMAD.IADD R13, R13, 0x1, R15 ;  /* 0x000000010d0d7824 */ /* 0x000fe400078e020f */
[----:B------:R-:W-:-:S03]  /*5980*/  F2FP.BF16.F32.PACK_AB R3, RZ, R3 ;  /* 0x00000003ff03723e */ /* 0x000fc600000010ff */
[----:B------:R-:W-:Y:S02]  /*5990*/  LEA.HI.X R11, R14, R11, R13, 0x1, P5 ;  /* 0x0000000b0e0b7211 */ /* 0x000fe400028f0c0d */
[----:B------:R2:W-:Y:S01]  /*59a0*/  @P3 STG.E.U16 desc[UR36][R6.64], R3 ;  /* 0x0000000306003986 */ /* 0x0005e2000c101524 */
[----:B------:R-:W-:Y:S05]  /*59b0*/  @!P2 BRA `(.L_x_159) ;  /* 0x000000000004a947 */ /* 0x000fea0003800000 */
[----:B------:R0:W5:Y:S02]  /*59c0*/  LDG.E.LTC128B.U16 R172, desc[UR36][R10.64+0x2] ;  /* 0x000002240aac7981 */ /* 0x000164000c1e1520 */
.L_x_159:
[----:B------:R-:W-:Y:S05]  /*59d0*/  BSYNC B1 ;  /* 0x0000000000017941 */ /* 0x000fea0003800000 */
.L_x_158:
[----:B-----5:R-:W-:Y:S01]  /*59e0*/  IMAD.U32 R12, R172, 0x10000, RZ ;  /* 0x00010000ac0c7824 */ /* 0x020fe200078e00ff */
[----:B------:R-:W-:Y:S01]  /*59f0*/  ISETP.GT.AND P3, PT, R0, 0x8, P0 ;  /* 0x000000080000780c */ /* 0x000fe20000764270 */
[----:B------:R-:W-:Y:S02]  /*5a00*/  BSSY B1, `(.L_x_160) ;  /* 0x0000007000017945 */ /* 0x000fe40003800000 */
[----:B------:R-:W-:-:S04]  /*5a10*/  FMUL R12, R12, R155 ;  /* 0x0000009b0c0c7220 */ /* 0x000fc80000400000 */
[----:B------:R-:W-:-:S05]  /*5a20*/  FFMA R12, R27, R154, R12 ;  /* 0x0000009a1b0c7223 */ /* 0x000fca000000000c */
[----:B------:R-:W-:-:S05]  /*5a30*/  F2FP.BF16.F32.PACK_AB R12, RZ, R12 ;  /* 0x0000000cff0c723e */ /* 0x000fca00000010ff */
[----:B------:R0:W-:Y:S01]  /*5a40*/  @P2 STG.E.U16 desc[UR36][R6.64+0x2], R12 ;  /* 0x0000020c06002986 */ /* 0x0001e2000c101524 */
[----:B------:R-:W-:Y:S05]  /*5a50*/  @!P3 BRA `(.L_x_161) ;  /* 0x000000000004b947 */ /* 0x000fea0003800000 */
[----:B------:R0:W5:Y:S02]  /*5a60*/  LDG.E.LTC128B.U16 R172, desc[UR36][R4.64+0x10] ;  /* 0x0000102404ac7981 */ /* 0x000164000c1e1520 */
.L_x_161:
[----:B------:R-:W-:Y:S05]  /*5a70*/  BSYNC B1 ;  /* 0x0000000000017941 */ /* 0x000fea0003800000 */
.L_x_160:
[----:B0-2--5:R-:W-:Y:S01]  /*5a80*/  IMAD.U32 R6, R172, 0x10000, RZ ;  /* 0x00010000ac067824 */ /* 0x025fe200078e00ff */
[----:B------:R-:W-:Y:S01]  /*5a90*/  ISETP.GT.AND P2, PT, R0, 0x9, P0 ;  /* 0x000000090000780c */ /* 0x000fe20000744270 */
[----:B------:R-:W-:Y:S01]  /*5aa0*/  IMAD.MOV.U32 R7, RZ, RZ, R9 ;  /* 0x000000ffff077224 */ /* 0x000fe200078e0009 */
[----:B------:R-:W-:Y:S01]  /*5ab0*/  BSSY B1, `(.L_x_162) ;  /* 0x0000008000017945 */ /* 0x000fe20003800000 */
[----:B------:R-:W-:Y:S01]  /*5ac0*/  FMUL R3, R6, R155 ;  /* 0x0000009b06037220 */ /* 0x000fe20000400000 */
[----:B------:R-:W-:-:S03]  /*5ad0*/  IMAD.MOV.U32 R6, RZ, RZ, R8 ;  /* 0x000000ffff067224 */ /* 0x000fc600078e0008 */
[----:B------:R-:W-:-:S05]  /*5ae0*/  FFMA R3, R28, R154, R3 ;  /* 0x0000009a1c037223 */ /* 0x000fca0000000003 */
[----:B------:R-:W-:-:S05]  /*5af0*/  F2FP.BF16.F32.PACK_AB R3, RZ, R3 ;  /* 0x00000003ff03723e */ /* 0x000fca00000010ff */
[----:B------:R0:W-:Y:S01]  /*5b00*/  @P3 STG.E.U16 desc[UR36][R6.64+0x10], R3 ;  /* 0x0000100306003986 */ /* 0x0001e2000c101524 */
[----:B------:R-:W-:Y:S05]  /*5b10*/  @!P2 BRA `(.L_x_163) ;  /* 0x000000000004a947 */ /* 0x000fea0003800000 */
[----:B------:R2:W5:Y:S02]  /*5b20*/  LDG.E.LTC128B.U16 R172, desc[UR36][R4.64+0x12] ;  /* 0x0000122404ac7981 */ /* 0x000564000c1e1520 */
.L_x_163:
[----:B------:R-:W-:Y:S05]  /*5b30*/  BSYNC B1 ;  /* 0x0000000000017941 */ /* 0x000fea0003800000 */
.L_x_162:
[----:B-----5:R-:W-:Y:S01]  /*5b40*/  SHF.L.U32 R12, R172, 0x10, RZ ;  /* 0x00000010ac0c7819 */ /* 0x020fe200000006ff */
[----:B------:R-:W-:Y:S01]  /*5b50*/  BSSY B1, `(.L_x_164) ;  /* 0x0000008000017945 */ /* 0x000fe20003800000 */
[----:B------:R-:W-:-:S03]  /*5b60*/  ISETP.GT.AND P4, PT, R0, 0x8, P1 ;  /* 0x000000080000780c */ /* 0x000fc60000f84270 */
[----:B------:R-:W-:-:S04]  /*5b70*/  FMUL R12, R12, R155 ;  /* 0x0000009b0c0c7220 */ /* 0x000fc80000400000 */
[----:B------:R-:W-:-:S05]  /*5b80*/  FFMA R12, R29, R154, R12 ;  /* 0x0000009a1d0c7223 */ /* 0x000fca000000000c */
[----:B------:R-:W-:-:S05]  /*5b90*/  F2FP.BF16.F32.PACK_AB R12, RZ, R12 ;  /* 0x0000000cff0c723e */ /* 0x000fca00000010ff */
[----:B------:R0:W-:Y:S01]  /*5ba0*/  @P2 STG.E.U16 desc[UR36][R6.64+0x12], R12 ;  /* 0x0000120c06002986 */ /* 0x0001e2000c101524 */
[----:B------:R-:W-:Y:S05]  /*5bb0*/  @!P4 BRA `(.L_x_165) ;  /* 0x000000000004c947 */ /* 0x000fea0003800000 */
[----:B------:R0:W5:Y:S02]  /*5bc0*/  LDG.E.LTC128B.U16 R172, desc[UR36][R10.64+0x10] ;  /* 0x000010240aac7981 */ /* 0x000164000c1e1520 */
.L_x_165:
[----:B------:R-:W-:Y:S05]  /*5bd0*/  BSYNC B1 ;  /* 0x0000000000017941 */ /* 0x000fea0003800000 */
.L_x_164:
[----:B0----5:R-:W-:Y:S01]  /*5be0*/  IMAD.U32 R12, R172, 0x10000, RZ ;  /* 0x00010000ac0c7824 */ /* 0x021fe200078e00ff */
[----:B------:R-:W-:Y:S01]  /*5bf0*/  IADD3 R8, P3, R165, R8, RZ ;  /* 0x00000008a5087210 */ /* 0x000fe20007f7e0ff */
[----:B------:R-:W-:Y:S01]  /*5c00*/  BSSY B1, `(.L_x_166) ;  /* 0x0000009000017945 */ /* 0x000fe20003800000 */
[----:B------:R-:W-:Y:S01]  /*5c10*/  ISETP.GT.AND P2, PT, R0, 0x9, P1 ;  /* 0x000000090000780c */ /* 0x000fe20000f44270 */
[----:B------:R-:W-:Y:S02]  /*5c20*/  FMUL R3, R12, R155 ;  /* 0x0000009b0c037220 */ /* 0x000fe40000400000 */
[----:B------:R-:W-:Y:S02]  /*5c30*/  IMAD.X R9, R167, 0x1, R9, P3 ;  /* 0x00000001a7097824 */ /* 0x000fe400018e0609 */
[----:B------:R-:W-:-:S05]  /*5c40*/  FFMA R3, R30, R154, R3 ;  /* 0x0000009a1e037223 */ /* 0x000fca0000000003 */
[----:B------:R-:W-:-:S05]  /*5c50*/  F2FP.BF16.F32.PACK_AB R3, RZ, R3 ;  /* 0x00000003ff03723e */ /* 0x000fca00000010ff */
[----:B------:R0:W-:Y:S01]  /*5c60*/  @P4 STG.E.U16 desc[UR36][R8.64+0x10], R3 ;  /* 0x0000100308004986 */ /* 0x0001e2000c101524 */
[----:B------:R-:W-:Y:S05]  /*5c70*/  @!P2 BRA `(.L_x_167) ;  /* 0x000000000004a947 */ /* 0x000fea0003800000 */
[----:B------:R0:W5:Y:S02]  /*5c80*/  LDG.E.LTC128B.U16 R172, desc[UR36][R10.64+0x12] ;  /* 0x000012240aac7981 */ /* 0x000164000c1e1520 */
.L_x_167:
[----:B------:R-:W-:Y:S05]  /*5c90*/  BSYNC B1 ;  /* 0x0000000000017941 */ /* 0x000fea0003800000 */
.L_x_166:
[----:B0----5:R-:W-:Y:S01]  /*5ca0*/  IMAD.U32 R8, R172, 0x10000, RZ ;  /* 0x00010000ac087824 */ /* 0x021fe200078e00ff */
[----:B------:R-:W-:Y:S01]  /*5cb0*/  ISETP.GT.AND P3, PT, R0, 0x10, P0 ;  /* 0x000000100000780c */ /* 0x000fe20000764270 */
[----:B------:R-:W-:Y:S02]  /*5cc0*/  BSSY B1, `(.L_x_168) ;  /* 0x0000009000017945 */ /* 0x000fe40003800000 */
[----:B------:R-:W-:-:S04]  /*5cd0*/  FMUL R8, R8, R155 ;  /* 0x0000009b08087220 */ /* 0x000fc80000400000 */
[----:B------:R-:W-:Y:S01]  /*5ce0*/  FFMA R31, R31, R154, R8 ;  /* 0x0000009a1f1f7223 */ /* 0x000fe20000000008 */
[----:B------:R-:W-:-:S04]  /*5cf0*/  IADD3 R8, P4, P5, R165, R158, R93 ;  /* 0x0000009ea5087210 */ /* 0x000fc80007d9e05d */
[----:B------:R-:W-:Y:S02]  /*5d00*/  F2FP.BF16.F32.PACK_AB R31, RZ, R31 ;  /* 0x0000001fff1f723e */ /* 0x000fe400000010ff */
[----:B------:R-:W-:-:S05]  /*5d10*/  IADD3.X R9, R167, R159, R95, P4, P5 ;  /* 0x0000009fa7097210 */ /* 0x000fca00027ea45f */
[----:B------:R0:W-:Y:S01]  /*5d20*/  @P2 STG.E.U16 desc[UR36][R8.64+0x12], R31 ;  /* 0x0000121f08002986 */ /* 0x0001e2000c101524 */
[----:B------:R-:W-:Y:S05]  /*5d30*/  @!P3 BRA `(.L_x_169) ;  /* 0x000000000004b947 */ /* 0x000fea0003800000 */
[----:B------:R0:W5:Y:S02]  /*5d40*/  LDG.E.LTC128B.U16 R172, desc[UR36][R4.64+0x20] ;  /* 0x0000202404ac7981 */ /* 0x000164000c1e1520 */
.L_x_169:
[----:B------:R-:W-:Y:S05]  /*5d50*/  BSYNC B1 ;  /* 0x0000000000017941 */ /* 0x000fea0003800000 */
.L_x_168:
        /* <DEDUP_REMOVED lines=9> */
.L_x_171:
[----:B------:R-:W-:Y:S05]  /*5df0*/  BSYNC B1 ;  /* 0x0000000000017941 */ /* 0x000fea0003800000 */
.L_x_170:
        /* <DEDUP_REMOVED lines=9> */
.L_x_173:
[----:B------:R-:W-:Y:S05]  /*5e90*/  BSYNC B1 ;  /* 0x0000000000017941 */ /* 0x000fea0003800000 */
.L_x_172:
[----:B0----5:R-:W-:Y:S01]  /*5ea0*/  IMAD.U32 R12, R172, 0x10000, RZ ;  /* 0x00010000ac0c7824 */ /* 0x021fe200078e00ff */
        /* <DEDUP_REMOVED lines=8> */
.L_x_175:
[----:B------:R-:W-:Y:S05]  /*5f30*/  BSYNC B1 ;  /* 0x0000000000017941 */ /* 0x000fea0003800000 */
.L_x_174:
        /* <DEDUP_REMOVED lines=9> */
.L_x_177:
[----:B------:R-:W-:Y:S05]  /*5fd0*/  BSYNC B1 ;  /* 0x0000000000017941 */ /* 0x000fea0003800000 */
.L_x_176:
        /* <DEDUP_REMOVED lines=9> */
.L_x_179:
[----:B------:R-:W-:Y:S05]  /*6070*/  BSYNC B1 ;  /* 0x0000000000017941 */ /* 0x000fea0003800000 */
.L_x_178:
        /* <DEDUP_REMOVED lines=9> */
.L_x_181:
[----:B------:R-:W-:Y:S05]  /*6110*/  BSYNC B1 ;  /* 0x0000000000017941 */ /* 0x000fea0003800000 */
.L_x_180:
[----:B0----5:R-:W-:Y:S01]  /*6120*/  SHF.L.U32 R12, R172, 0x10, RZ ;  /* 0x00000010ac0c7819 */ /* 0x021fe200000006ff */
        /* <DEDUP_REMOVED lines=8> */
.L_x_183:
[----:B------:R-:W-:Y:S05]  /*61b0*/  BSYNC B1 ;  /* 0x0000000000017941 */ /* 0x000fea0003800000 */
.L_x_182:
        /* <DEDUP_REMOVED lines=9> */
.L_x_185:
[----:B------:R-:W-:Y:S05]  /*6250*/  BSYNC B1 ;  /* 0x0000000000017941 */ /* 0x000fea0003800000 */
.L_x_184:
        /* <DEDUP_REMOVED lines=9> */
.L_x_187:
[----:B------:R-:W-:Y:S05]  /*62f0*/  BSYNC B1 ;  /* 0x0000000000017941 */ /* 0x000fea0003800000 */
.L_x_186:
        /* <DEDUP_REMOVED lines=9> */
.L_x_189:
[----:B------:R-:W-:Y:S05]  /*6390*/  BSYNC B1 ;  /* 0x0000000000017941 */ /* 0x000fea0003800000 */
.L_x_188:
        /* <DEDUP_REMOVED lines=9> */
.L_x_191:
[----:B------:R-:W-:Y:S05]  /*6430*/  BSYNC B1 ;  /* 0x0000000000017941 */ /* 0x000fea0003800000 */
.L_x_190:
        /* <DEDUP_REMOVED lines=9> */
.L_x_193:
[----:B------:R-:W-:Y:S05]  /*64d0*/  BSYNC B1 ;  /* 0x0000000000017941 */ /* 0x000fea0003800000 */
.L_x_192:
        /* <DEDUP_REMOVED lines=9> */
.L_x_195:
[----:B------:R-:W-:Y:S05]  /*6570*/  BSYNC B1 ;  /* 0x0000000000017941 */ /* 0x000fea0003800000 */
.L_x_194:
        /* <DEDUP_REMOVED lines=9> */
.L_x_197:
[----:B------:R-:W-:Y:S05]  /*6610*/  BSYNC B1 ;  /* 0x0000000000017941 */ /* 0x000fea0003800000 */
.L_x_196:
        /* <DEDUP_REMOVED lines=9> */
.L_x_199:
[----:B------:R-:W-:Y:S05]  /*66b0*/  BSYNC B1 ;  /* 0x0000000000017941 */ /* 0x000fea0003800000 */
.L_x_198:
        /* <DEDUP_REMOVED lines=9> */
.L_x_201:
[----:B------:R-:W-:Y:S05]  /*6750*/  BSYNC B1 ;  /* 0x0000000000017941 */ /* 0x000fea0003800000 */
.L_x_200:
        /* <DEDUP_REMOVED lines=9> */
.L_x_203:
[----:B------:R-:W-:Y:S05]  /*67f0*/  BSYNC B1 ;  /* 0x0000000000017941 */ /* 0x000fea0003800000 */
.L_x_202:
        /* <DEDUP_REMOVED lines=9> */
.L_x_205:
[----:B------:R-:W-:Y:S05]  /*6890*/  BSYNC B1 ;  /* 0x0000000000017941 */ /* 0x000fea0003800000 */
.L_x_204:
        /* <DEDUP_REMOVED lines=9> */
.L_x_207:
[----:B------:R-:W-:Y:S05]  /*6930*/  BSYNC B1 ;  /* 0x0000000000017941 */ /* 0x000fea0003800000 */
.L_x_206:
        /* <DEDUP_REMOVED lines=9> */
.L_x_209:
[----:B------:R-:W-:Y:S05]  /*69d0*/  BSYNC B1 ;  /* 0x0000000000017941 */ /* 0x000fea0003800000 */
.L_x_208:
        /* <DEDUP_REMOVED lines=9> */
.L_x_211:
[----:B------:R-:W-:Y:S05]  /*6a70*/  BSYNC B1 ;  /* 0x0000000000017941 */ /* 0x000fea0003800000 */
.L_x_210:
        /* <DEDUP_REMOVED lines=9> */
.L_x_213:
[----:B------:R-:W-:Y:S05]  /*6b10*/  BSYNC B1 ;  /* 0x0000000000017941 */ /* 0x000fea0003800000 */
.L_x_212:
        /* <DEDUP_REMOVED lines=9> */
.L_x_215:
[----:B------:R-:W-:Y:S05]  /*6bb0*/  BSYNC B1 ;  /* 0x0000000000017941 */ /* 0x000fea0003800000 */
.L_x_214:
        /* <DEDUP_REMOVED lines=9> */
.L_x_217:
[----:B------:R-:W-:Y:S05]  /*6c50*/  BSYNC B1 ;  /* 0x0000000000017941 */ /* 0x000fea0003800000 */
.L_x_216:
        /* <DEDUP_REMOVED lines=9> */
.L_x_219:
[----:B------:R-:W-:Y:S05]  /*6cf0*/  BSYNC B1 ;  /* 0x0000000000017941 */ /* 0x000fea0003800000 */
.L_x_218:
        /* <DEDUP_REMOVED lines=9> */
.L_x_221:
[----:B------:R-:W-:Y:S05]  /*6d90*/  BSYNC B1 ;  /* 0x0000000000017941 */ /* 0x000fea0003800000 */
.L_x_220:
        /* <DEDUP_REMOVED lines=9> */
.L_x_223:
[----:B------:R-:W-:Y:S05]  /*6e30*/  BSYNC B1 ;  /* 0x0000000000017941 */ /* 0x000fea0003800000 */
.L_x_222:
        /* <DEDUP_REMOVED lines=9> */
.L_x_225:
[----:B------:R-:W-:Y:S05]  /*6ed0*/  BSYNC B1 ;  /* 0x0000000000017941 */ /* 0x000fea0003800000 */
.L_x_224:
        /* <DEDUP_REMOVED lines=9> */
.L_x_227:
[----:B------:R-:W-:Y:S05]  /*6f70*/  BSYNC B1 ;  /* 0x0000000000017941 */ /* 0x000fea0003800000 */
.L_x_226:
        /* <DEDUP_REMOVED lines=9> */
.L_x_229:
[----:B------:R-:W-:Y:S05]  /*7010*/  BSYNC B1 ;  /* 0x0000000000017941 */ /* 0x000fea0003800000 */
.L_x_228:
        /* <DEDUP_REMOVED lines=9> */
.L_x_231:
[----:B------:R-:W-:Y:S05]  /*70b0*/  BSYNC B1 ;  /* 0x0000000000017941 */ /* 0x000fea0003800000 */
.L_x_230:
        /* <DEDUP_REMOVED lines=9> */
.L_x_233:
[----:B------:R-:W-:Y:S05]  /*7150*/  BSYNC B1 ;  /* 0x0000000000017941 */ /* 0x000fea0003800000 */
.L_x_232:
        /* <DEDUP_REMOVED lines=9> */
.L_x_235:
[----:B------:R-:W-:Y:S05]  /*71f0*/  BSYNC B1 ;  /* 0x0000000000017941 */ /* 0x000fea0003800000 */
.L_x_234:
        /* <DEDUP_REMOVED lines=9> */
.L_x_237:
[----:B------:R-:W-:Y:S05]  /*7290*/  BSYNC B1 ;  /* 0x0000000000017941 */ /* 0x000fea0003800000 */
.L_x_236:
        /* <DEDUP_REMOVED lines=9> */
.L_x_239:
[----:B------:R-:W-:Y:S05]  /*7330*/  BSYNC B1 ;  /* 0x0000000000017941 */ /* 0x000fea0003800000 */
.L_x_238:
        /* <DEDUP_REMOVED lines=9> */
.L_x_241:
[----:B------:R-:W-:Y:S05]  /*73d0*/  BSYNC B1 ;  /* 0x0000000000017941 */ /* 0x000fea0003800000 */
.L_x_240:
        /* <DEDUP_REMOVED lines=9> */
.L_x_243:
[----:B------:R-:W-:Y:S05]  /*7470*/  BSYNC B1 ;  /* 0x0000000000017941 */ /* 0x000fea0003800000 */
.L_x_242:
        /* <DEDUP_REMOVED lines=9> */
.L_x_245:
[----:B------:R-:W-:Y:S05]  /*7510*/  BSYNC B1 ;  /* 0x0000000000017941 */ /* 0x000fea0003800000 */
.L_x_244:
        /* <DEDUP_REMOVED lines=9> */
.L_x_247:
[----:B------:R-:W-:Y:S05]  /*75b0*/  BSYNC B1 ;  /* 0x0000000000017941 */ /* 0x000fea0003800000 */
.L_x_246:
        /* <DEDUP_REMOVED lines=9> */
.L_x_249:
[----:B------:R-:W-:Y:S05]  /*7650*/  BSYNC B1 ;  /* 0x0000000000017941 */ /* 0x000fea0003800000 */
.L_x_248:
        /* <DEDUP_REMOVED lines=9> */
.L_x_251:
[----:B------:R-:W-:Y:S05]  /*76f0*/  BSYNC B1 ;  /* 0x0000000000017941 */ /* 0x000fea0003800000 */
.L_x_250:
        /* <DEDUP_REMOVED lines=9> */
.L_x_253:
[----:B------:R-:W-:Y:S05]  /*7790*/  BSYNC B1 ;  /* 0x0000000000017941 */ /* 0x000fea0003800000 */
.L_x_252:
        /* <DEDUP_REMOVED lines=9> */
.L_x_255:
[----:B------:R-:W-:Y:S05]  /*7830*/  BSYNC B1 ;  /* 0x0000000000017941 */ /* 0x000fea0003800000 */
.L_x_254:
        /* <DEDUP_REMOVED lines=9> */
.L_x_257:
[----:B------:R-:W-:Y:S05]  /*78d0*/  BSYNC B1 ;  /* 0x0000000000017941 */ /* 0x000fea0003800000 */
.L_x_256:
        /* <DEDUP_REMOVED lines=9> */
.L_x_259:
[----:B------:R-:W-:Y:S05]  /*7970*/  BSYNC B1 ;  /* 0x0000000000017941 */ /* 0x000fea0003800000 */
.L_x_258:
        /* <DEDUP_REMOVED lines=9> */
.L_x_261:
[----:B------:R-:W-:Y:S05]  /*7a10*/  BSYNC B1 ;  /* 0x0000000000017941 */ /* 0x000fea0003800000 */
.L_x_260:
        /* <DEDUP_REMOVED lines=9> */
.L_x_263:
[----:B------:R-:W-:Y:S05]  /*7ab0*/  BSYNC B1 ;  /* 0x0000000000017941 */ /* 0x000fea0003800000 */
.L_x_262:
        /* <DEDUP_REMOVED lines=9> */
.L_x_265:
[----:B------:R-:W-:Y:S05]  /*7b50*/  BSYNC B1 ;  /* 0x0000000000017941 */ /* 0x000fea0003800000 */
.L_x_264:
        /* <DEDUP_REMOVED lines=9> */
.L_x_267:
[----:B------:R-:W-:Y:S05]  /*7bf0*/  BSYNC B1 ;  /* 0x0000000000017941 */ /* 0x000fea0003800000 */
.L_x_266:
        /* <DEDUP_REMOVED lines=9> */
.L_x_269:
[----:B------:R-:W-:Y:S05]  /*7c90*/  BSYNC B1 ;  /* 0x0000000000017941 */ /* 0x000fea0003800000 */
.L_x_268:
        /* <DEDUP_REMOVED lines=9> */
.L_x_271:
[----:B------:R-:W-:Y:S05]  /*7d30*/  BSYNC B1 ;  /* 0x0000000000017941 */ /* 0x000fea0003800000 */
.L_x_270:
        /* <DEDUP_REMOVED lines=9> */
.L_x_273:
[----:B------:R-:W-:Y:S05]  /*7dd0*/  BSYNC B1 ;  /* 0x0000000000017941 */ /* 0x000fea0003800000 */
.L_x_272:
        /* <DEDUP_REMOVED lines=9> */
.L_x_275:
[----:B------:R-:W-:Y:S05]  /*7e70*/  BSYNC B1 ;  /* 0x0000000000017941 */ /* 0x000fea0003800000 */
.L_x_274:
[----:B012--5:R-:W-:Y:S01]  /*7e80*/  IMAD.U32 R4, R172, 0x10000, RZ ;  /* 0x00010000ac047824 */ /* 0x027fe200078e00ff */
        /* <DEDUP_REMOVED lines=8> */
.L_x_277:
[----:B------:R-:W-:Y:S05]  /*7f10*/  BSYNC B1 ;  /* 0x0000000000017941 */ /* 0x000fea0003800000 */
.L_x_276:
[----:B0----5:R-:W-:Y:S01]  /*7f20*/  SHF.L.U32 R4, R172, 0x10, RZ ;  /* 0x00000010ac047819 */ /* 0x021fe200000006ff */
[----:B------:R-:W-:Y:S01]  /*7f30*/  @P2 IMAD.MOV.U32 R5, RZ, RZ, R9 ;  /* 0x000000ffff052224 */ /* 0x000fe200078e0009 */
[----:B------:R-:W-:Y:S01]  /*7f40*/  ISETP.GT.AND P1, PT, R0, 0x79, P1 ;  /* 0x000000790000780c */ /* 0x000fe20000f24270 */
[----:B------:R-:W-:Y:S02]  /*7f50*/  BSSY B1, `(.L_x_278) ;  /* 0x0000008000017945 */ /* 0x000fe40003800000 */
[----:B------:R-:W-:Y:S01]  /*7f60*/  FMUL R3, R4, R155 ;  /* 0x0000009b04037220 */ /* 0x000fe20000400000 */
[----:B------:R-:W-:-:S03]  /*7f70*/  @P2 IMAD.MOV.U32 R4, RZ, RZ, R8 ;  /* 0x000000ffff042224 */ /* 0x000fc600078e0008 */
[----:B------:R-:W-:-:S05]  /*7f80*/  FFMA R3, R86, R154, R3 ;  /* 0x0000009a56037223 */ /* 0x000fca0000000003 */
[----:B------:R-:W-:-:S05]  /*7f90*/  F2FP.BF16.F32.PACK_AB R3, RZ, R3 ;  /* 0x00000003ff03723e */ /* 0x000fca00000010ff */
[----:B------:R0:W-:Y:S01]  /*7fa0*/  @P2 STG.E.U16 desc[UR36][R4.64+0xf0], R3 ;  /* 0x0000f00304002986 */ /* 0x0001e2000c101524 */
[----:B------:R-:W-:Y:S05]  /*7fb0*/  @!P1 BRA `(.L_x_279) ;  /* 0x0000000000049947 */ /* 0x000fea0003800000 */
[----:B------:R2:W5:Y:S02]  /*7fc0*/  LDG.E.LTC128B.U16 R172, desc[UR36][R10.64+0xf2] ;  /* 0x0000f2240aac7981 */ /* 0x000564000c1e1520 */
.L_x_279:
[----:B------:R-:W-:Y:S05]  /*7fd0*/  BSYNC B1 ;  /* 0x0000000000017941 */ /* 0x000fea0003800000 */
.L_x_278:
[----:B------:R-:W-:Y:S05]  /*7fe0*/  @!P1 BRA `(.L_x_280) ;  /* 0x00000024004c9947 */ /* 0x000fea0003800000 */
[----:B-----5:R-:W-:-:S04]  /*7ff0*/  IMAD.U32 R172, R172, 0x10000, RZ ;  /* 0x00010000acac7824 */ /* 0x020fc800078e00ff */
[----:B------:R-:W-:-:S04]  /*8000*/  FMUL R172, R172, R155 ;  /* 0x0000009bacac7220 */ /* 0x000fc80000400000 */
[----:B------:R-:W-:-:S05]  /*8010*/  FFMA R172, R87, R154, R172 ;  /* 0x0000009a57ac7223 */ /* 0x000fca00000000ac */
[----:B------:R-:W-:-:S05]  /*8020*/  F2FP.BF16.F32.PACK_AB R172, RZ, R172 ;  /* 0x000000acffac723e */ /* 0x000fca00000010ff */
[----:B------:R0:W-:Y:S01]  /*8030*/  STG.E.U16 desc[UR36][R8.64+0xf2], R172 ;  /* 0x0000f2ac08007986 */ /* 0x0001e2000c101524 */
[----:B------:R-:W-:Y:S05]  /*8040*/  BRA `(.L_x_280) ;  /* 0x0000002400347947 */ /* 0x000fea0003800000 */
.L_x_29:
[----:B------:R-:W-:Y:S01]  /*8050*/  ULDC.64 UR4, c[0x0][0x5c0] ;  /* 0x0001700000047ab9 */ /* 0x000fe20000000a00 */
[-C--:B------:R-:W-:Y:S01]  /*8060*/  FMUL R88, R88, R154.reuse ;  /* 0x0000009a58587220 */ /* 0x080fe20000400000 */
[----:B------:R-:W-:Y:S01]  /*8070*/  LEA R8, P0, R166, UR4, 0x1 ;  /* 0x00000004a6087c11 */ /* 0x000fe2000f8008ff */
[----:B------:R-:W-:Y:S01]  /*8080*/  IMAD.SHL.U32 R7, R4, 0x10, RZ ;  /* 0x0000001004077824 */ /* 0x000fe200078e00ff */
[----:B------:R-:W-:Y:S01]  /*8090*/  ISETP.GT.AND P2, PT, R0, 0x1, P3 ;  /* 0x000000010000780c */ /* 0x000fe20001f44270 */
[-C--:B------:R-:W-:Y:S01]  /*80a0*/  FMUL R89, R89, R154.reuse ;  /* 0x0000009a59597220 */ /* 0x080fe20000400000 */
[----:B------:R-:W-:Y:S01]  /*80b0*/  LEA.HI.X R9, R166, UR5, R169, 0x1, P0 ;  /* 0x00000005a6097c11 */ /* 0x000fe200080f0ca9 */
[-C--:B------:R-:W-:Y:S01]  /*80c0*/  FMUL R90, R90, R154.reuse ;  /* 0x0000009a5a5a7220 */ /* 0x080fe20000400000 */
[----:B------:R-:W-:Y:S01]  /*80d0*/  ISETP.GT.AND P0, PT, R3, 0x8, PT ;  /* 0x000000080300780c */ /* 0x000fe20003f04270 */
[----:B------:R-:W-:Y:S01]  /*80e0*/  FMUL R91, R91, R154 ;  /* 0x0000009a5b5b7220 */ /* 0x000fe20000400000 */
[----:B------:R-:W-:Y:S01]  /*80f0*/  F2FP.BF16.F32.PACK_AB R88, RZ, R88 ;  /* 0x00000058ff58723e */ /* 0x000fe200000010ff */
[-C--:B------:R-:W-:Y:S01]  /*8100*/  FMUL R92, R92, R154.reuse ;  /* 0x0000009a5c5c7220 */ /* 0x080fe20000400000 */
[----:B------:R-:W-:Y:S01]  /*8110*/  ISETP.GT.AND P4, PT, R0, RZ, P0 ;  /* 0x000000ff0000720c */ /* 0x000fe20000784270 */
[----:B------:R-:W-:Y:S01]  /*8120*/  FMUL R93, R93, R154 ;  /* 0x0000009a5d5d7220 */ /* 0x000fe20000400000 */
[----:B------:R-:W-:Y:S01]  /*8130*/  SHF.L.U64.HI R6, R4, 0x4, R5 ;  /* 0x0000000404067819 */ /* 0x000fe20000010205 */
[----:B------:R-:W-:Y:S01]  /*8140*/  @P1 STG.E.U16 desc[UR36][R8.64], R88 ;  /* 0x0000005808001986 */ /* 0x000fe2000c101524 */
[----:B------:R-:W-:Y:S01]  /*8150*/  IADD3 R10, P5, R7, R8, RZ ;  /* 0x00000008070a7210 */ /* 0x000fe20007fbe0ff */
[-C--:B------:R-:W-:Y:S01]  /*8160*/  FMUL R94, R94, R154.reuse ;  /* 0x0000009a5e5e7220 */ /* 0x080fe20000400000 */
[----:B------:R-:W-:Y:S01]  /*8170*/  ISETP.GT.AND P1, PT, R0, 0x1, P0 ;  /* 0x000000010000780c */ /* 0x000fe20000724270 */
[----:B------:R-:W-:Y:S01]  /*8180*/  FMUL R95, R95, R154 ;  /* 0x0000009a5f5f7220 */ /* 0x000fe20000400000 */
[----:B------:R-:W-:Y:S01]  /*8190*/  F2FP.BF16.F32.PACK_AB R89, RZ, R89 ;  /* 0x00000059ff59723e */ /* 0x000fe200000010ff */
[----:B------:R-:W-:Y:S01]  /*81a0*/  IMAD.X R11, R6, 0x1, R9, P5 ;  /* 0x00000001060b7824 */ /* 0x000fe200028e0609 */
[----:B------:R-:W-:Y:S01]  /*81b0*/  F2FP.BF16.F32.PACK_AB R90, RZ, R90 ;  /* 0x0000005aff5a723e */ /* 0x000fe200000010ff */
[-C--:B------:R-:W-:Y:S01]  /*81c0*/  FMUL R96, R96, R154.reuse ;  /* 0x0000009a60607220 */ /* 0x080fe20000400000 */
[----:B------:R-:W-:Y:S01]  /*81d0*/  F2FP.BF16.F32.PACK_AB R91, RZ, R91 ;  /* 0x0000005bff5b723e */ /* 0x000fe200000010ff */
[----:B------:R-:W-:Y:S01]  /*81e0*/  @P2 STG.E.U16 desc[UR36][R8.64+0x2], R89 ;  /* 0x0000025908002986 */ /* 0x000fe2000c101524 */
[C---:B------:R-:W-:Y:S01]  /*81f0*/  ISETP.GT.AND P5, PT, R0.reuse, 0x9, P3 ;  /* 0x000000090000780c */ /* 0x040fe20001fa4270 */
[-C--:B------:R-:W-:Y:S01]  /*8200*/  FMUL R97, R97, R154.reuse ;  /* 0x0000009a61617220 */ /* 0x080fe20000400000 */
[C---:B------:R-:W-:Y:S01]  /*8210*/  ISETP.GT.AND P2, PT, R0.reuse, 0x8, P0 ;  /* 0x000000080000780c */ /* 0x040fe20000744270 */
[----:B------:R-:W-:Y:S01]  /*8220*/  @P4 STG.E.U16 desc[UR36][R10.64], R90 ;  /* 0x0000005a0a004986 */ /* 0x000fe2000c101524 */
[----:B------:R-:W-:Y:S01]  /*8230*/  ISETP.GT.AND P4, PT, R0, 0x8, P3 ;  /* 0x000000080000780c */ /* 0x000fe20001f84270 */
[----:B------:R-:W-:Y:S01]  /*8240*/  FMUL R98, R98, R154 ;  /* 0x0000009a62627220 */ /* 0x000fe20000400000 */
[----:B------:R-:W-:Y:S01]  /*8250*/  F2FP.BF16.F32.PACK_AB R92, RZ, R92 ;  /* 0x0000005cff5c723e */ /* 0x000fe200000010ff */
[----:B------:R-:W-:Y:S01]  /*8260*/  @P1 STG.E.U16 desc[UR36][R10.64+0x2], R91 ;  /* 0x0000025b0a001986 */ /* 0x000fe2000c101524 */
[----:B------:R-:W-:Y:S01]  /*8270*/  ISETP.GT.AND P1, PT, R0, 0x9, P0 ;  /* 0x000000090000780c */ /* 0x000fe20000724270 */
[-C--:B------:R-:W-:Y:S01]  /*8280*/  FMUL R99, R99, R154.reuse ;  /* 0x0000009a63637220 */ /* 0x080fe20000400000 */
[----:B------:R-:W-:Y:S01]  /*8290*/  F2FP.BF16.F32.PACK_AB R93, RZ, R93 ;  /* 0x0000005dff5d723e */ /* 0x000fe200000010ff */
[----:B------:R-:W-:Y:S01]  /*82a0*/  FMUL R100, R100, R154 ;  /* 0x0000009a64647220 */ /* 0x000fe20000400000 */
[----:B------:R-:W-:Y:S01]  /*82b0*/  F2FP.BF16.F32.PACK_AB R94, RZ, R94 ;  /* 0x0000005eff5e723e */ /* 0x000fe200000010ff */
[-C--:B------:R-:W-:Y:S01]  /*82c0*/  FMUL R101, R101, R154.reuse ;  /* 0x0000009a65657220 */ /* 0x080fe20000400000 */
[----:B------:R-:W-:Y:S01]  /*82d0*/  F2FP.BF16.F32.PACK_AB R95, RZ, R95 ;  /* 0x0000005fff5f723e */ /* 0x000fe200000010ff */
[----:B------:R-:W-:Y:S01]  /*82e0*/  FMUL R102, R102, R154 ;  /* 0x0000009a66667220 */ /* 0x000fe20000400000 */
[----:B------:R-:W-:Y:S01]  /*82f0*/  F2FP.BF16.F32.PACK_AB R96, RZ, R96 ;  /* 0x00000060ff60723e */ /* 0x000fe200000010ff */
[----:B------:R-:W-:Y:S01]  /*8300*/  @P4 STG.E.U16 desc[UR36][R8.64+0x10], R92 ;  /* 0x0000105c08004986 */ /* 0x000fe2000c101524 */
[C---:B------:R-:W-:Y:S01]  /*8310*/  ISETP.GT.AND P4, PT, R0.reuse, 0x10, P3 ;  /* 0x000000100000780c */ /* 0x040fe20001f84270 */
[-C--:B------:R-:W-:Y:S01]  /*8320*/  FMUL R103, R103, R154.reuse ;  /* 0x0000009a67677220 */ /* 0x080fe20000400000 */
[----:B------:R-:W-:Y:S01]  /*8330*/  F2FP.BF16.F32.PACK_AB R97, RZ, R97 ;  /* 0x00000061ff61723e */ /* 0x000fe200000010ff */
[----:B------:R-:W-:Y:S01]  /*8340*/  @P5 STG.E.U16 desc[UR36][R8.64+0x12], R93 ;  /* 0x0000125d08005986 */ /* 0x000fe2000c101524 */
[----:B------:R-:W-:Y:S01]  /*8350*/  ISETP.GT.AND P5, PT, R0, 0x11, P0 ;  /* 0x000000110000780c */ /* 0x000fe200007a4270 */
        /* <DEDUP_REMOVED lines=74> */
[-C--:B------:R-:W-:Y:S01]  /*8800*/  FMUL R125, R125, R154.reuse ;  /* 0x0000009a7d7d7220 */ /* 0x080fe20000400000 */
[----:B------:R-:W-:Y:S01]  /*8810*/  F2FP.BF16.F32.PACK_AB R119, RZ, R119 ;  /* 0x00000077ff77723e */ /* 0x000fe200000010ff */
[----:B------:R-:W-:Y:S01]  /*8820*/  FMUL R126, R126, R154 ;  /* 0x0000009a7e7e7220 */ /* 0x000fe20000400000 */
[----:B------:R-:W-:Y:S01]  /*8830*/  F2FP.BF16.F32.PACK_AB R120, RZ, R120 ;  /* 0x00000078ff78723e */ /* 0x000fe200000010ff */
        /* <DEDUP_REMOVED lines=64> */
[----:B------:R-:W-:Y:S01]  /*8c40*/  FMUL R145, R145, R154 ;  /* 0x0000009a91917220 */ /* 0x000fe20000400000 */
[----:B------:R-:W-:Y:S01]  /*8c50*/  F2FP.BF16.F32.PACK_AB R139, RZ, R139 ;  /* 0x0000008bff8b723e */ /* 0x000fe200000010ff */
[----:B------:R-:W-:Y:S01]  /*8c60*/  IMAD.SHL.U32 R21, R4, 0x100, RZ ;  /* 0x0000010004157824 */ /* 0x000fe200078e00ff */
[----:B------:R-:W-:Y:S01]  /*8c70*/  F2FP.BF16.F32.PACK_AB R140, RZ, R140 ;  /* 0x0000008cff8c723e */ /* 0x000fe200000010ff */
[----:B------:R-:W-:Y:S01]  /*8c80*/  @P1 STG.E.U16 desc[UR36][R8.64+0x90], R124 ;  /* 0x0000907c08001986 */ /* 0x000fe2000c101524 */
[----:B------:R-:W-:Y:S01]  /*8c90*/  ISETP.GT.AND P1, PT, R0, 0x50, P3 ;  /* 0x000000500000780c */ /* 0x000fe20001f24270 */
[-C--:B------:R-:W-:Y:S01]  /*8ca0*/  FMUL R146, R146, R154.reuse ;  /* 0x0000009a92927220 */ /* 0x080fe20000400000 */
[----:B------:R-:W-:Y:S01]  /*8cb0*/  F2FP.BF16.F32.PACK_AB R141, RZ, R141 ;  /* 0x0000008dff8d723e */ /* 0x000fe200000010ff */
[----:B------:R-:W-:Y:S01]  /*8cc0*/  @P2 STG.E.U16 desc[UR36][R8.64+0x92], R125 ;  /* 0x0000927d08002986 */ /* 0x000fe2000c101524 */
[C---:B------:R-:W-:Y:S01]  /*8cd0*/  ISETP.GT.AND P2, PT, R0.reuse, 0x51, P3 ;  /* 0x000000510000780c */ /* 0x040fe20001f44270 */
[----:B------:R-:W-:Y:S01]  /*8ce0*/  FMUL R147, R147, R154 ;  /* 0x0000009a93937220 */ /* 0x000fe20000400000 */
        /* <DEDUP_REMOVED lines=12> */
[----:B------:R-:W-:Y:S01]  /*8db0*/  SHF.L.U64.HI R15, R4, 0x8, R5 ;  /* 0x00000008040f7819 */ /* 0x000fe20000010205 */
[----:B------:R-:W-:Y:S01]  /*8dc0*/  @P2 STG.E.U16 desc[UR36][R8.64+0xa2], R129 ;  /* 0x0000a28108002986 */ /* 0x000fe2000c101524 */
[C---:B------:R-:W-:Y:S01]  /*8dd0*/  ISETP.GT.AND P2, PT, R0.reuse, 0x59, P3 ;  /* 0x000000590000780c */ /* 0x040fe20001f44270 */
        /* <DEDUP_REMOVED lines=56> */
[----:B------:R-:W-:Y:S01]  /*9160*/  FMUL R39, R39, R154 ;  /* 0x0000009a27277220 */ /* 0x000fe20000400000 */
[----:B------:R-:W-:Y:S01]  /*9170*/  F2FP.BF16.F32.PACK_AB R33, RZ, R33 ;  /* 0x00000021ff21723e */ /* 0x000fe200000010ff */
[----:B------:R-:W-:Y:S01]  /*9180*/  @P2 STG.E.U16 desc[UR36][R10.64+0xd0], R142 ;  /* 0x0000d08e0a002986 */ /* 0x000fe2000c101524 */
[----:B------:R-:W-:Y:S01]  /*9190*/  F2FP.BF16.F32.PACK_AB R34, RZ, R34 ;  /* 0x00000022ff22723e */ /* 0x000fe200000010ff */
[-C--:B------:R-:W-:Y:S01]  /*91a0*/  FMUL R40, R40, R154.reuse ;  /* 0x0000009a28287220 */ /* 0x080fe20000400000 */
[----:B------:R-:W-:Y:S01]  /*91b0*/  F2FP.BF16.F32.PACK_AB R35, RZ, R35 ;  /* 0x00000023ff23723e */ /* 0x000fe200000010ff */
[----:B------:R-:W-:Y:S01]  /*91c0*/  FMUL R41, R41, R154 ;  /* 0x0000009a29297220 */ /* 0x000fe20000400000 */
[----:B------:R-:W-:Y:S01]  /*91d0*/  F2FP.BF16.F32.PACK_AB R36, RZ, R36 ;  /* 0x00000024ff24723e */ /* 0x000fe200000010ff */
[----:B------:R-:W-:Y:S01]  /*91e0*/  @P4 STG.E.U16 desc[UR36][R10.64+0xd2], R143 ;  /* 0x0000d28f0a004986 */ /* 0x000fe2000c101524 */
[----:B------:R-:W-:Y:S01]  /*91f0*/  ISETP.GT.AND P4, PT, R0, 0x71, P0 ;  /* 0x000000710000780c */ /* 0x000fe20000784270 */
[----:B------:R-:W-:Y:S01]  /*9200*/  FMUL R42, R42, R154 ;  /* 0x0000009a2a2a7220 */ /* 0x000fe20000400000 */
[----:B------:R-:W-:Y:S01]  /*9210*/  F2FP.BF16.F32.PACK_AB R37, RZ, R37 ;  /* 0x00000025ff25723e */ /* 0x000fe200000010ff */
[----:B------:R-:W-:Y:S01]  /*9220*/  @P5 STG.E.U16 desc[UR36][R8.64+0xe0], R144 ;  /* 0x0000e09008005986 */ /* 0x000fe2000c101524 */
[----:B------:R-:W-:Y:S01]  /*9230*/  ISETP.GT.AND P5, PT, R0, 0x70, P0 ;  /* 0x000000700000780c */ /* 0x000fe200007a4270 */
[----:B------:R-:W-:Y:S01]  /*9240*/  @P1 IMAD.MOV.U32 R4, RZ, RZ, R8 ;  /* 0x000000ffff041224 */ /* 0x000fe200078e0008 */
[----:B------:R-:W-:Y:S01]  /*9250*/  F2FP.BF16.F32.PACK_AB R38, RZ, R38 ;  /* 0x00000026ff26723e */ /* 0x000fe200000010ff */
[----:B------:R-:W-:Y:S01]  /*9260*/  @P1 IMAD.MOV.U32 R5, RZ, RZ, R9 ;  /* 0x000000ffff051224 */ /* 0x000fe200078e0009 */
[----:B------:R-:W-:Y:S01]  /*9270*/  F2FP.BF16.F32.PACK_AB R39, RZ, R39 ;  /* 0x00000027ff27723e */ /* 0x000fe200000010ff */
[----:B------:R-:W-:Y:S01]  /*9280*/  FMUL R43, R43, R154 ;  /* 0x0000009a2b2b7220 */ /* 0x000fe20000400000 */
[----:B------:R-:W-:Y:S01]  /*9290*/  F2FP.BF16.F32.PACK_AB R40, RZ, R40 ;  /* 0x00000028ff28723e */ /* 0x000fe200000010ff */
[----:B------:R-:W-:Y:S01]  /*92a0*/  FMUL R44, R44, R154 ;  /* 0x0000009a2c2c7220 */ /* 0x000fe20000400000 */
[----:B------:R0:W-:Y:S01]  /*92b0*/  @P1 STG.E.U16 desc[UR36][R4.64+0xe2], R145 ;  /* 0x0000e29104001986 */ /* 0x0001e2000c101524 */
[----:B------:R-:W-:Y:S01]  /*92c0*/  IADD3 R12, P1, P2, R7, R8, R21 ;  /* 0x00000008070c7210 */ /* 0x000fe20007a3e015 */
[-C--:B------:R-:W-:Y:S01]  /*92d0*/  FMUL R45, R45, R154.reuse ;  /* 0x0000009a2d2d7220 */ /* 0x080fe20000400000 */
[----:B------:R-:W-:Y:S01]  /*92e0*/  F2FP.BF16.F32.PACK_AB R41, RZ, R41 ;  /* 0x00000029ff29723e */ /* 0x000fe200000010ff */
[-C--:B------:R-:W-:Y:S01]  /*92f0*/  FMUL R46, R46, R154.reuse ;  /* 0x0000009a2e2e7220 */ /* 0x080fe20000400000 */
[----:B------:R-:W-:Y:S01]  /*9300*/  IADD3.X R13, R6, R9, R15, P1, P2 ;  /* 0x00000009060d7210 */ /* 0x000fe20000fe440f */
[-C--:B------:R-:W-:Y:S01]  /*9310*/  FMUL R47, R47, R154.reuse ;  /* 0x0000009a2f2f7220 */ /* 0x080fe20000400000 */
[C---:B------:R-:W-:Y:S01]  /*9320*/  ISETP.GT.AND P1, PT, R3.reuse, 0x80, PT ;  /* 0x000000800300780c */ /* 0x040fe20003f24270 */
[-C--:B------:R-:W-:Y:S01]  /*9330*/  FMUL R48, R48, R154.reuse ;  /* 0x0000009a30307220 */ /* 0x080fe20000400000 */
[----:B------:R-:W-:Y:S01]  /*9340*/  ISETP.GT.AND P2, PT, R3, 0x88, PT ;  /* 0x000000880300780c */ /* 0x000fe20003f44270 */
[----:B------:R-:W-:Y:S01]  /*9350*/  FMUL R49, R49, R154 ;  /* 0x0000009a31317220 */ /* 0x000fe20000400000 */
[----:B------:R-:W-:Y:S01]  /*9360*/  F2FP.BF16.F32.PACK_AB R42, RZ, R42 ;  /* 0x0000002aff2a723e */ /* 0x000fe200000010ff */
[----:B0-----:R-:W-:Y:S01]  /*9370*/  @P5 IMAD.MOV.U32 R5, RZ, RZ, R11 ;  /* 0x000000ffff055224 */ /* 0x001fe200078e000b */
[----:B------:R-:W-:Y:S01]  /*9380*/  @P5 MOV R4, R10 ;  /* 0x0000000a00045202 */ /* 0x000fe20000000f00 */
[-C--:B------:R-:W-:Y:S01]  /*9390*/  FMUL R50, R50, R154.reuse ;  /* 0x0000009a32327220 */ /* 0x080fe20000400000 */
[----:B------:R-:W-:Y:S01]  /*93a0*/  F2FP.BF16.F32.PACK_AB R43, RZ, R43 ;  /* 0x0000002bff2b723e */ /* 0x000fe200000010ff */
[----:B------:R-:W-:Y:S01]  /*93b0*/  FMUL R51, R51, R154 ;  /* 0x0000009a33337220 */ /* 0x000fe20000400000 */
[----:B------:R-:W-:Y:S01]  /*93c0*/  F2FP.BF16.F32.PACK_AB R44, RZ, R44 ;  /* 0x0000002cff2c723e */ /* 0x000fe200000010ff */
[----:B------:R0:W-:Y:S01]  /*93d0*/  @P5 STG.E.U16 desc[UR36][R4.64+0xe0], R146 ;  /* 0x0000e09204005986 */ /* 0x0001e2000c101524 */
[----:B------:R-:W-:Y:S01]  /*93e0*/  ISETP.GT.AND P5, PT, R0, 0x78, P3 ;  /* 0x000000780000780c */ /* 0x000fe20001fa4270 */
[-C--:B------:R-:W-:Y:S01]  /*93f0*/  FMUL R52, R52, R154.reuse ;  /* 0x0000009a34347220 */ /* 0x080fe20000400000 */
[C---:B------:R-:W-:Y:S01]  /*9400*/  ISETP.GT.AND P3, PT, R0.reuse, 0x79, P3 ;  /* 0x000000790000780c */ /* 0x040fe20001f64270 */
[----:B------:R-:W-:Y:S01]  /*9410*/  @P4 STG.E.U16 desc[UR36][R10.64+0xe2], R147 ;  /* 0x0000e2930a004986 */ /* 0x000fe2000c101524 */
[C---:B------:R-:W-:Y:S01]  /*9420*/  ISETP.GT.AND P4, PT, R0.reuse, 0x78, P0 ;  /* 0x000000780000780c */ /* 0x040fe20000784270 */
[-C--:B------:R-:W-:Y:S01]  /*9430*/  FMUL R53, R53, R154.reuse ;  /* 0x0000009a35357220 */ /* 0x080fe20000400000 */
[----:B------:R-:W-:Y:S01]  /*9440*/  ISETP.GT.AND P0, PT, R0, 0x79, P0 ;  /* 0x000000790000780c */ /* 0x000fe20000704270 */
[-C--:B------:R-:W-:Y:S01]  /*9450*/  FMUL R54, R54, R154.reuse ;  /* 0x0000009a36367220 */ /* 0x080fe20000400000 */
[----:B------:R-:W-:Y:S01]  /*9460*/  F2FP.BF16.F32.PACK_AB R45, RZ, R45 ;  /* 0x0000002dff2d723e */ /* 0x000fe200000010ff */
[----:B------:R-:W-:Y:S01]  /*9470*/  FMUL R55, R55, R154 ;  /* 0x0000009a37377220 */ /* 0x000fe20000400000 */
[----:B------:R-:W-:Y:S01]  /*9480*/  F2FP.BF16.F32.PACK_AB R46, RZ, R46 ;  /* 0x0000002eff2e723e */ /* 0x000fe200000010ff */
[----:B------:R-:W-:Y:S01]  /*9490*/  FMUL R56, R56, R154 ;  /* 0x0000009a38387220 */ /* 0x000fe20000400000 */
[----:B------:R-:W-:Y:S01]  /*94a0*/  F2FP.BF16.F32.PACK_AB R47, RZ, R47 ;  /* 0x0000002fff2f723e */ /* 0x000fe200000010ff */
[----:B------:R-:W-:Y:S01]  /*94b0*/  @P5 STG.E.U16 desc[UR36][R8.64+0xf0], R148 ;  /* 0x0000f09408005986 */ /* 0x000fe2000c101524 */
[----:B0-----:R-:W-:Y:S01]  /*94c0*/  IADD3 R4, P5, R21, R8, RZ ;  /* 0x0000000815047210 */ /* 0x001fe20007fbe0ff */
[----:B------:R-:W-:Y:S01]  /*94d0*/  FMUL R57, R57, R154 ;  /* 0x0000009a39397220 */ /* 0x000fe20000400000 */
[----:B------:R-:W-:Y:S01]  /*94e0*/  F2FP.BF16.F32.PACK_AB R48, RZ, R48 ;  /* 0x00000030ff30723e */ /* 0x000fe200000010ff */
[----:B------:R0:W-:Y:S01]  /*94f0*/  @P3 STG.E.U16 desc[UR36][R8.64+0xf2], R149 ;  /* 0x0000f29508003986 */ /* 0x0001e2000c101524 */
[C---:B------:R-:W-:Y:S01]  /*9500*/  ISETP.GT.AND P3, PT, R0.reuse, RZ, P1 ;  /* 0x000000ff0000720c */ /* 0x040fe20000f64270 */
[----:B------:R-:W-:Y:S01]  /*9510*/  IMAD.X R5, R15, 0x1, R9, P5 ;  /* 0x000000010f057824 */ /* 0x000fe200028e0609 */
[C---:B------:R-:W-:Y:S01]  /*9520*/  ISETP.GT.AND P5, PT, R0.reuse, RZ, P2 ;  /* 0x000000ff0000720c */ /* 0x040fe200017a4270 */
        /* <DEDUP_REMOVED lines=14> */
[----:B------:R-:W-:Y:S01]  /*9610*/  @P4 STG.E.U16 desc[UR36][R4.64+0x2], R25 ;  /* 0x0000021904004986 */ /* 0x000fe2000c101524 */
[----:B------:R-:W-:Y:S01]  /*9620*/  IADD3 R14, P4, R7, R4, RZ ;  /* 0x00000004070e7210 */ /* 0x000fe20007f9e0ff */
[--C-:B------:R-:W-:Y:S01]  /*9630*/  IMAD.X R9, R6, 0x1, R5.reuse, P3 ;  /* 0x0000000106097824 */ /* 0x100fe200018e0605 */
[----:B------:R-:W-:Y:S01]  /*9640*/  ISETP.GT.AND P3, PT, R0, 0x9, P2 ;  /* 0x000000090000780c */ /* 0x000fe20001764270 */
[-C--:B------:R-:W-:Y:S01]  /*9650*/  FMUL R62, R62, R154.reuse ;  /* 0x0000009a3e3e7220 */ /* 0x080fe20000400000 */
[----:B------:R-:W-:Y:S01]  /*9660*/  F2FP.BF16.F32.PACK_AB R53, RZ, R53 ;  /* 0x00000035ff35723e */ /* 0x000fe200000010ff */
[----:B------:R-:W-:Y:S01]  /*9670*/  IMAD.X R15, R6, 0x1, R5, P4 ;  /* 0x00000001060f7824 */ /* 0x000fe200020e0605 */
[----:B------:R-:W-:Y:S01]  /*9680*/  ISETP.GT.AND P4, PT, R0, 0x8, P1 ;  /* 0x000000080000780c */ /* 0x000fe20000f84270 */
[----:B------:R-:W-:Y:S01]  /*9690*/  FMUL R63, R63, R154 ;  /* 0x0000009a3f3f7220 */ /* 0x000fe20000400000 */
[----:B------:R-:W-:Y:S01]  /*96a0*/  F2FP.BF16.F32.PACK_AB R54, RZ, R54 ;  /* 0x00000036ff36723e */ /* 0x000fe200000010ff */
[-C--:B------:R-:W-:Y:S01]  /*96b0*/  FMUL R64, R64, R154.reuse ;  /* 0x0000009a40407220 */ /* 0x080fe20000400000 */
        /* <DEDUP_REMOVED lines=9> */
[----:B------:R-:W-:Y:S01]  /*9750*/  @P4 STG.E.U16 desc[UR36][R4.64+0x10], R28 ;  /* 0x0000101c04004986 */ /* 0x000fe2000c101524 */
[----:B------:R-:W-:Y:S01]  /*9760*/  ISETP.GT.AND P4, PT, R0, 0x10, P1 ;  /* 0x000000100000780c */ /* 0x000fe20000f84270 */
[-C--:B------:R-:W-:Y:S01]  /*9770*/  FMUL R68, R68, R154.reuse ;  /* 0x0000009a44447220 */ /* 0x080fe20000400000 */
[----:B------:R-:W-:Y:S01]  /*9780*/  F2FP.BF16.F32.PACK_AB R57, RZ, R57 ;  /* 0x00000039ff39723e */ /* 0x000fe200000010ff */
[-C--:B------:R-:W-:Y:S01]  /*9790*/  FMUL R69, R69, R154.reuse ;  /* 0x0000009a45457220 */ /* 0x080fe20000400000 */
        /* <DEDUP_REMOVED lines=14> */
[----:B------:R-:W-:Y:S01]  /*9880*/  FMUL R73, R73, R154 ;  /* 0x0000009a49497220 */ /* 0x000fe20000400000 */
[----:B------:R-:W-:Y:S01]  /*9890*/  F2FP.BF16.F32.PACK_AB R61, RZ, R61 ;  /* 0x0000003dff3d723e */ /* 0x000fe200000010ff */
[----:B------:R-:W-:Y:S01]  /*98a0*/  @P5 STG.E.U16 desc[UR36][R4.64+0x22], R33 ;  /* 0x0000222104005986 */ /* 0x000fe2000c101524 */
[----:B------:R-:W-:Y:S01]  /*98b0*/  ISETP.GT.AND P5, PT, R0, 0x19, P1 ;  /* 0x000000190000780c */ /* 0x000fe20000fa4270 */
[--C-:B------:R-:W-:Y:S01]  /*98c0*/  @P0 IMAD.MOV.U32 R6, RZ, RZ, R12.reuse ;  /* 0x000000ffff060224 */ /* 0x100fe200078e000c */
[----:B------:R-:W-:Y:S01]  /*98d0*/  F2FP.BF16.F32.PACK_AB R62, RZ, R62 ;  /* 0x0000003eff3e723e */ /* 0x000fe200000010ff */
[--C-:B------:R-:W-:Y:S01]  /*98e0*/  @P0 IMAD.MOV.U32 R7, RZ, RZ, R13.reuse ;  /* 0x000000ffff070224 */ /* 0x100fe200078e000d */
[----:B------:R-:W-:Y:S01]  /*98f0*/  F2FP.BF16.F32.PACK_AB R63, RZ, R63 ;  /* 0x0000003fff3f723e */ /* 0x000fe200000010ff */
[----:B------:R-:W-:Y:S01]  /*9900*/  FMUL R74, R74, R154 ;  /* 0x0000009a4a4a7220 */ /* 0x000fe20000400000 */
[----:B------:R-:W-:Y:S01]  /*9910*/  F2FP.BF16.F32.PACK_AB R64, RZ, R64 ;  /* 0x00000040ff40723e */ /* 0x000fe200000010ff */
[-C--:B------:R-:W-:Y:S01]  /*9920*/  FMUL R75, R75, R154.reuse ;  /* 0x0000009a4b4b7220 */ /* 0x080fe20000400000 */
[----:B------:R0:W-:Y:S01]  /*9930*/  @P0 STG.E.U16 desc[UR36][R6.64+0x20], R34 ;  /* 0x0000202206000986 */ /* 0x0001e2000c101524 */
        /* <DEDUP_REMOVED lines=9> */
[----:B------:R-:W-:Y:S01]  /*99d0*/  FMUL R80, R80, R154 ;  /* 0x0000009a50507220 */ /* 0x000fe20000400000 */
[----:B------:R-:W-:Y:S01]  /*99e0*/  F2FP.BF16.F32.PACK_AB R69, RZ, R69 ;  /* 0x00000045ff45723e */ /* 0x000fe200000010ff */
[----:B0-----:R-:W-:Y:S01]  /*99f0*/  @P3 IMAD.MOV.U32 R6, RZ, RZ, R12 ;  /* 0x000000ffff063224 */ /* 0x001fe200078e000c */
[----:B------:R-:W-:Y:S01]  /*9a00*/  F2FP.BF16.F32.PACK_AB R70, RZ, R70 ;  /* 0x00000046ff46723e */ /* 0x000fe200000010ff */
[--C-:B------:R-:W-:Y:S01]  /*9a10*/  @P3 IMAD.MOV.U32 R7, RZ, RZ, R13.reuse ;  /* 0x000000ffff073224 */ /* 0x100fe200078e000d */
[----:B------:R-:W-:Y:S01]  /*9a20*/  F2FP.BF16.F32.PACK_AB R71, RZ, R71 ;  /* 0x00000047ff47723e */ /* 0x000fe200000010ff */
[----:B------:R-:W-:Y:S01]  /*9a30*/  FMUL R81, R81, R154 ;  /* 0x0000009a51517220 */ /* 0x000fe20000400000 */
[----:B------:R-:W-:Y:S01]  /*9a40*/  F2FP.BF16.F32.PACK_AB R72, RZ, R72 ;  /* 0x00000048ff48723e */ /* 0x000fe200000010ff */
[-C--:B------:R-:W-:Y:S01]  /*9a50*/  FMUL R82, R82, R154.reuse ;  /* 0x0000009a52527220 */ /* 0x080fe20000400000 */
[----:B------:R0:W-:Y:S01]  /*9a60*/  @P3 STG.E.U16 desc[UR36][R6.64+0x22], R35 ;  /* 0x0000222306003986 */ /* 0x0001e2000c101524 */
        /* <DEDUP_REMOVED lines=11> */
[----:B0-----:R-:W-:Y:S01]  /*9b20*/  @P0 IMAD.MOV.U32 R7, RZ, RZ, R13 ;  /* 0x000000ffff070224 */ /* 0x001fe200078e000d */
[----:B------:R-:W-:Y:S01]  /*9b30*/  @P0 MOV R6, R12 ;  /* 0x0000000c00060202 */ /* 0x000fe20000000f00 */
[----:B------:R-:W-:Y:S01]  /*9b40*/  FMUL R86, R86, R154 ;  /* 0x0000009a56567220 */ /* 0x000fe20000400000 */
[----:B------:R-:W-:Y:S01]  /*9b50*/  F2FP.BF16.F32.PACK_AB R76, RZ, R76 ;  /* 0x0000004cff4c723e */ /* 0x000fe200000010ff */
[----:B------:R-:W-:Y:S01]  /*9b60*/  FMUL R87, R87, R154 ;  /* 0x0000009a57577220 */ /* 0x000fe20000400000 */
[----:B------:R-:W-:Y:S01]  /*9b70*/  F2FP.BF16.F32.PACK_AB R77, RZ, R77 ;  /* 0x0000004dff4d723e */ /* 0x000fe200000010ff */
[----:B------:R0:W-:Y:S01]  /*9b80*/  @P0 STG.E.U16 desc[UR36][R6.64+0x30], R38 ;  /* 0x0000302606000986 */ /* 0x0001e2000c101524 */
[----:B------:R-:W-:-:S02]  /*9b90*/  ISETP.GT.AND P0, PT, R0, 0x20, P2 ;  /* 0x000000200000780c */ /* 0x000fc40001704270 */
[----:B------:R-:W-:Y:S02]  /*9ba0*/  F2FP.BF16.F32.PACK_AB R78, RZ, R78 ;  /* 0x0000004eff4e723e */ /* 0x000fe400000010ff */
[----:B------:R-:W-:Y:S02]  /*9bb0*/  F2FP.BF16.F32.PACK_AB R79, RZ, R79 ;  /* 0x0000004fff4f723e */ /* 0x000fe400000010ff */
[----:B------:R-:W-:Y:S02]  /*9bc0*/  F2FP.BF16.F32.PACK_AB R80, RZ, R80 ;  /* 0x00000050ff50723e */ /* 0x000fe400000010ff */
[----:B------:R-:W-:Y:S02]  /*9bd0*/  F2FP.BF16.F32.PACK_AB R81, RZ, R81 ;  /* 0x00000051ff51723e */ /* 0x000fe400000010ff */
[----:B------:R-:W-:Y:S01]  /*9be0*/  F2FP.BF16.F32.PACK_AB R82, RZ, R82 ;  /* 0x00000052ff52723e */ /* 0x000fe200000010ff */
[----:B0-----:R-:W-:Y:S01]  /*9bf0*/  @P3 IMAD.MOV.U32 R6, RZ, RZ, R12 ;  /* 0x000000ffff063224 */ /* 0x001fe200078e000c */
[----:B------:R-:W-:Y:S01]  /*9c00*/  F2FP.BF16.F32.PACK_AB R83, RZ, R83 ;  /* 0x00000053ff53723e */ /* 0x000fe200000010ff */
[----:B------:R-:W-:Y:S01]  /*9c10*/  @P3 IMAD.MOV.U32 R7, RZ, RZ, R13 ;  /* 0x000000ffff073224 */ /* 0x000fe200078e000d */
[----:B------:R-:W-:-:S02]  /*9c20*/  F2FP.BF16.F32.PACK_AB R84, RZ, R84 ;  /* 0x00000054ff54723e */ /* 0x000fc400000010ff */
[----:B------:R-:W-:Y:S02]  /*9c30*/  F2FP.BF16.F32.PACK_AB R85, RZ, R85 ;  /* 0x00000055ff55723e */ /* 0x000fe400000010ff */
[----:B------:R0:W-:Y:S01]  /*9c40*/  @P3 STG.E.U16 desc[UR36][R6.64+0x32], R39 ;  /* 0x0000322706003986 */ /* 0x0001e2000c101524 */
[C---:B------:R-:W-:Y:S02]  /*9c50*/  ISETP.GT.AND P3, PT, R0.reuse, 0x21, P2 ;  /* 0x000000210000780c */ /* 0x040fe40001764270 */
[----:B------:R-:W-:Y:S01]  /*9c60*/  F2FP.BF16.F32.PACK_AB R86, RZ, R86 ;  /* 0x00000056ff56723e */ /* 0x000fe200000010ff */
[----:B------:R-:W-:Y:S01]  /*9c70*/  @P4 STG.E.U16 desc[UR36][R4.64+0x40], R40 ;  /* 0x0000402804004986 */ /* 0x000fe2000c101524 */
[C---:B------:R-:W-:Y:S02]  /*9c80*/  ISETP.GT.AND P4, PT, R0.reuse, 0x28, P1 ;  /* 0x000000280000780c */ /* 0x040fe40000f84270 */
[----:B------:R-:W-:Y:S01]  /*9c90*/  F2FP.BF16.F32.PACK_AB R87, RZ, R87 ;  /* 0x00000057ff57723e */ /* 0x000fe200000010ff */
[----:B------:R-:W-:Y:S01]  /*9ca0*/  @P5 STG.E.U16 desc[UR36][R4.64+0x42], R41 ;  /* 0x0000422904005986 */ /* 0x000fe2000c101524 */
[----:B------:R-:W-:Y:S01]  /*9cb0*/  ISETP.GT.AND P5, PT, R0, 0x29, P1 ;  /* 0x000000290000780c */ /* 0x000fe20000fa4270 */
[----:B0-----:R-:W-:-:S02]  /*9cc0*/  @P0 IMAD.MOV.U32 R6, RZ, RZ, R12 ;  /* 0x000000ffff060224 */ /* 0x001fc400078e000c */
[----:B------:R-:W-:-:S05]  /*9cd0*/  @P0 IMAD.MOV.U32 R7, RZ, RZ, R13 ;  /* 0x000000ffff070224 */ /* 0x000fca00078e000d */
[----:B------:R0:W-:Y:S01]  /*9ce0*/  @P0 STG.E.U16 desc[UR36][R6.64+0x40], R42 ;  /* 0x0000402a06000986 */ /* 0x0001e2000c101524 */
[----:B------:R-:W-:Y:S01]  /*9cf0*/  ISETP.GT.AND P0, PT, R0, 0x28, P2 ;  /* 0x000000280000780c */ /* 0x000fe20001704270 */
[----:B0-----:R-:W-:Y:S02]  /*9d00*/  @P3 IMAD.MOV.U32 R6, RZ, RZ, R12 ;  /* 0x000000ffff063224 */ /* 0x001fe400078e000c */
[----:B------:R-:W-:-:S05]  /*9d10*/  @P3 IMAD.MOV.U32 R7, RZ, RZ, R13 ;  /* 0x000000ffff073224 */ /* 0x000fca00078e000d */
[----:B------:R0:W-:Y:S01]  /*9d20*/  @P3 STG.E.U16 desc[UR36][R6.64+0x42], R43 ;  /* 0x0000422b06003986 */ /* 0x0001e2000c101524 */
[----:B------:R-:W-:-:S03]  /*9d30*/  ISETP.GT.AND P3, PT, R0, 0x29, P2 ;  /* 0x000000290000780c */ /* 0x000fc60001764270 */
[----:B------:R-:W-:Y:S01]  /*9d40*/  @P4 STG.E.U16 desc[UR36][R4.64+0x50], R44 ;  /* 0x0000502c04004986 */ /* 0x000fe2000c101524 */
[----:B------:R-:W-:-:S03]  /*9d50*/  ISETP.GT.AND P4, PT, R0, 0x30, P1 ;  /* 0x000000300000780c */ /* 0x000fc60000f84270 */
[----:B------:R-:W-:Y:S01]  /*9d60*/  @P5 STG.E.U16 desc[UR36][R4.64+0x52], R45 ;  /* 0x0000522d04005986 */ /* 0x000fe2000c101524 */
[----:B------:R-:W-:Y:S01]  /*9d70*/  ISETP.GT.AND P5, PT, R0, 0x31, P1 ;  /* 0x000000310000780c */ /* 0x000fe20000fa4270 */
[----:B0-----:R-:W-:Y:S01]  /*9d80*/  @P0 IMAD.MOV.U32 R6, RZ, RZ, R12 ;  /* 0x000000ffff060224 */ /* 0x001fe200078e000c */
[----:B------:R-:W-:-:S05]  /*9d90*/  @P0 MOV R7, R13 ;  /* 0x0000000d00070202 */ /* 0x000fca0000000f00 */
        /* <DEDUP_REMOVED lines=10> */
[----:B0-----:R-:W-:Y:S02]  /*9e40*/  @P0 IMAD.MOV.U32 R6, RZ, RZ, R12 ;  /* 0x000000ffff060224 */ /* 0x001fe400078e000c */
        /* <DEDUP_REMOVED lines=14> */
[----:B------:R-:W-:Y:S02]  /*9f30*/  ISETP.GT.AND P0, PT, R0, 0x40, P2 ;  /* 0x000000400000780c */ /* 0x000fe40001704270 */
[----:B0-----:R-:W-:Y:S01]  /*9f40*/  @P3 MOV R6, R12 ;  /* 0x0000000c00063202 */ /* 0x001fe20000000f00 */
        /* <DEDUP_REMOVED lines=23> */
[----:B0-----:R-:W-:Y:S01]  /*a0c0*/  @P3 IMAD.MOV.U32 R6, RZ, RZ, R12 ;  /* 0x000000ffff063224 */ /* 0x001fe200078e000c */
[----:B------:R-:W-:-:S05]  /*a0d0*/  @P3 MOV R7, R13 ;  /* 0x0000000d00073202 */ /* 0x000fca0000000f00 */
        /* <DEDUP_REMOVED lines=29> */
[----:B------:R-:W-:Y:S02]  /*a2b0*/  ISETP.GT.AND P5, PT, R0, 0x69, P1 ;  /* 0x000000690000780c */ /* 0x000fe40000fa4270 */
[----:B0-----:R-:W-:Y:S01]  /*a2c0*/  @P0 MOV R6, R12 ;  /* 0x0000000c00060202 */ /* 0x001fe20000000f00 */
        /* <DEDUP_REMOVED lines=18> */
[C---:B------:R-:W-:Y:S02]  /*a3f0*/  ISETP.GT.AND P3, PT, R0.reuse, 0x78, P1 ;  /* 0x000000780000780c */ /* 0x040fe40000f64270 */
[C---:B------:R-:W-:Y:S01]  /*a400*/  ISETP.GT.AND P1, PT, R0.reuse, 0x79, P1 ;  /* 0x000000790000780c */ /* 0x040fe20000f24270 */
[----:B------:R-:W-:Y:S01]  /*a410*/  @P4 STG.E.U16 desc[UR36][R4.64+0xe0], R80 ;  /* 0x0000e05004004986 */ /* 0x000fe2000c101524 */
[----:B------:R-:W-:-:S03]  /*a420*/  ISETP.GT.AND P4, PT, R0, 0x71, P2 ;  /* 0x000000710000780c */ /* 0x000fc60001784270 */
[----:B------:R-:W-:Y:S01]  /*a430*/  @P5 STG.E.U16 desc[UR36][R4.64+0xe2], R81 ;  /* 0x0000e25104005986 */ /* 0x000fe2000c101524 */
[C---:B------:R-:W-:Y:S02]  /*a440*/  ISETP.GT.AND P5, PT, R0.reuse, 0x78, P2 ;  /* 0x000000780000780c */ /* 0x040fe400017a4270 */
[----:B------:R-:W-:Y:S01]  /*a450*/  ISETP.GT.AND P2, PT, R0, 0x79, P2 ;  /* 0x000000790000780c */ /* 0x000fe20001744270 */
[----:B0-----:R-:W-:Y:S01]  /*a460*/  @P0 IMAD.MOV.U32 R6, RZ, RZ, R12 ;  /* 0x000000ffff060224 */ /* 0x001fe200078e000c */
[----:B------:R-:W-:-:S05]  /*a470*/  @P0 MOV R7, R13 ;  /* 0x0000000d00070202 */ /* 0x000fca0000000f00 */
[----:B------:R0:W-:Y:S02]  /*a480*/  @P0 STG.E.U16 desc[UR36][R6.64+0xe0], R82 ;  /* 0x0000e05206000986 */ /* 0x0001e4000c101524 */
[----:B0-----:R-:W-:Y:S02]  /*a490*/  @P4 IMAD.MOV.U32 R6, RZ, RZ, R12 ;  /* 0x000000ffff064224 */ /* 0x001fe400078e000c */
[----:B------:R-:W-:-:S05]  /*a4a0*/  @P4 IMAD.MOV.U32 R7, RZ, RZ, R13 ;  /* 0x000000ffff074224 */ /* 0x000fca00078e000d */
[----:B------:R-:W-:Y:S04]  /*a4b0*/  @P4 STG.E.U16 desc[UR36][R6.64+0xe2], R83 ;  /* 0x0000e25306004986 */ /* 0x000fe8000c101524 */
[----:B------:R-:W-:Y:S04]  /*a4c0*/  @P3 STG.E.U16 desc[UR36][R4.64+0xf0], R84 ;  /* 0x0000f05404003986 */ /* 0x000fe8000c101524 */
[----:B------:R0:W-:Y:S02]  /*a4d0*/  @P1 STG.E.U16 desc[UR36][R4.64+0xf2], R85 ;  /* 0x0000f25504001986 */ /* 0x0001e4000c101524 */
[----:B0-----:R-:W-:-:S02]  /*a4e0*/  @P5 IMAD.MOV.U32 R4, RZ, RZ, R12 ;  /* 0x000000ffff045224 */ /* 0x001fc400078e000c */
[----:B------:R-:W-:-:S05]  /*a4f0*/  @P5 IMAD.MOV.U32 R5, RZ, RZ, R13 ;  /* 0x000000ffff055224 */ /* 0x000fca00078e000d */
[----:B------:R0:W-:Y:S04]  /*a500*/  @P5 STG.E.U16 desc[UR36][R4.64+0xf0], R86 ;  /* 0x0000f05604005986 */ /* 0x0001e8000c101524 */
[----:B------:R0:W-:Y:S02]  /*a510*/  @P2 STG.E.U16 desc[UR36][R12.64+0xf2], R87 ;  /* 0x0000f2570c002986 */ /* 0x0001e4000c101524 */
.L_x_280:
[----:B------:R-:W-:Y:S05]  /*a520*/  BSYNC B0 ;  /* 0x0000000000007941 */ /* 0x000fea0003800000 */
.L_x_28:
[----:B------:R-:W-:Y:S01]  /*a530*/  ULDC UR4, c[0x0][0xc] ;  /* 0x0000030000047ab9 */ /* 0x000fe20000000800 */
[----:B------:R-:W-:Y:S01]  /*a540*/  ULDC UR5, c[0x0][0x10] ;  /* 0x0000040000057ab9 */ /* 0x000fe20000000800 */
[----:B0-----:R-:W0:Y:S01]  /*a550*/  LDC R3, c[0x0][0x14] ;  /* 0x00000500ff037b82 */ /* 0x001e220000000800 */
[----:B------:R-:W-:Y:S01]  /*a560*/  UIMAD.WIDE.U32 UR4, UR4, UR5, URZ ;  /* 0x00000005040472a5 */ /* 0x000fe2000f8e003f */
[----:B------:R-:W-:Y:S01]  /*a570*/  PRMT R0, RZ, 0x7610, R0 ;  /* 0x00007610ff007816 */ /* 0x000fe20000000000 */
[----:B------:R-:W-:Y:S02]  /*a580*/  IMAD.MOV.U32 R153, RZ, RZ, -0x1 ;  /* 0xffffffffff997424 */ /* 0x000fe400078e00ff */
[----:B------:R-:W-:Y:S02]  /*a590*/  IMAD.MOV.U32 R23, RZ, RZ, -0x1 ;  /* 0xffffffffff177424 */ /* 0x000fe400078e00ff */
[----:B0-----:R-:W-:-:S04]  /*a5a0*/  IMAD.WIDE.U32 R16, R3, UR4, R16 ;  /* 0x0000000403107c25 */ /* 0x001fc8000f8e0010 */
[----:B------:R-:W-:Y:S01]  /*a5b0*/  IMAD R3, R3, UR5, RZ ;  /* 0x0000000503037c24 */ /* 0x000fe2000f8e02ff */
[----:B------:R-:W-:Y:S02]  /*a5c0*/  ULDC.64 UR4, c[0x0][0x650] ;  /* 0x0001940000047ab9 */ /* 0x000fe40000000a00 */
[----:B------:R-:W-:Y:S01]  /*a5d0*/  ISETP.GE.U32.AND P0, PT, R16, UR4, PT ;  /* 0x0000000410007c0c */ /* 0x000fe2000bf06070 */
[----:B------:R-:W-:-:S05]  /*a5e0*/  IMAD.IADD R17, R17, 0x1, R3 ;  /* 0x0000000111117824 */ /* 0x000fca00078e0203 */
[----:B------:R-:W-:-:S13]  /*a5f0*/  ISETP.GE.U32.AND.EX P0, PT, R17, UR5, PT, P0 ;  /* 0x0000000511007c0c */ /* 0x000fda000bf06100 */
[----:B------:R-:W-:Y:S05]  /*a600*/  @P0 BRA `(.L_x_281) ;  /* 0x0000000400640947 */ /* 0x000fea0003800000 */
[----:B------:R-:W0:Y:S01]  /*a610*/  S2R R12, SR_CTAID.X ;  /* 0x00000000000c7919 */ /* 0x000e220000002500 */
[----:B-12---:R-:W1:Y:S01]  /*a620*/  LDC.64 R10, c[0x0][0x628] ;  /* 0x00018a00ff0a7b82 */ /* 0x006e620000000a00 */
[----:B------:R-:W-:Y:S01]  /*a630*/  ULDC UR4, c[0x0][0x150] ;  /* 0x0000540000047ab9 */ /* 0x000fe20000000800 */
[----:B------:R-:W-:Y:S01]  /*a640*/  IMAD.MOV.U32 R8, RZ, RZ, R16 ;  /* 0x000000ffff087224 */ /* 0x000fe200078e0010 */
[----:B------:R-:W2:Y:S01]  /*a650*/  S2R R24, SR_CTAID.Y ;  /* 0x0000000000187919 */ /* 0x000ea20000002600 */
[----:B------:R-:W-:-:S04]  /*a660*/  MOV R9, R17 ;  /* 0x0000001100097202 */ /* 0x000fc80000000f00 */
[----:B------:R-:W2:Y:S08]  /*a670*/  LDC R21, c[0x0][0x144] ;  /* 0x00005100ff157b82 */ /* 0x000eb00000000800 */
[----:B------:R-:W2:Y:S08]  /*a680*/  LDC R0, c[0x0][0x630] ;  /* 0x00018c00ff007b82 */ /* 0x000eb00000000800 */
[----:B------:R-:W2:Y:S01]  /*a690*/  LDC.64 R14, c[0x0][0x620] ;  /* 0x00018800ff0e7b82 */ /* 0x000ea20000000a00 */
[----:B-1----:R-:W-:-:S04]  /*a6a0*/  ISETP.NE.U32.AND P0, PT, R10, RZ, PT ;  /* 0x000000ff0a00720c */ /* 0x002fc80003f05070 */
[----:B------:R-:W-:Y:S02]  /*a6b0*/  ISETP.NE.AND.EX P0, PT, R11, RZ, PT, P0 ;  /* 0x000000ff0b00720c */ /* 0x000fe40003f05300 */
[----:B0-----:R-:W-:-:S05]  /*a6c0*/  I2FP.F32.U32 R3, R12 ;  /* 0x0000000c00037245 */ /* 0x001fca0000201000 */
[----:B------:R-:W-:-:S04]  /*a6d0*/  FMUL R3, R3, UR4 ;  /* 0x0000000403037c20 */ /* 0x000fc80008400000 */
[----:B------:R0:W1:Y:S02]  /*a6e0*/  F2I.U32.TRUNC.NTZ R20, R3 ;  /* 0x0000000300147305 */ /* 0x000064000020f000 */
[----:B------:R-:W-:Y:S05]  /*a6f0*/  @!P0 BRA `(.L_x_282) ;  /* 0x0000000000288947 */ /* 0x000fea0003800000 */
[----:B0-----:R-:W0:Y:S02]  /*a700*/  LDC R3, c[0x0][0x634] ;  /* 0x00018d00ff037b82 */ /* 0x001e240000000800 */
        /* <DEDUP_REMOVED lines=9> */
.L_x_282:
[----:B------:R-:W3:Y:S01]  /*a7a0*/  LDC.64 R28, c[0x0][0x640] ;  /* 0x00019000ff1c7b82 */ /* 0x000ee20000000a00 */
[-CC-:B--2---:R-:W-:Y:S01]  /*a7b0*/  SHF.R.U64 R23, R8, R0.reuse, R9.reuse ;  /* 0x0000000008177219 */ /* 0x184fe20000001209 */
[----:B-1----:R-:W-:Y:S01]  /*a7c0*/  IMAD.MOV R20, RZ, RZ, -R20 ;  /* 0x000000ffff147224 */ /* 0x002fe200078e0a14 */
[----:B------:R-:W-:Y:S01]  /*a7d0*/  SHF.R.U32.HI R0, RZ, R0, R9 ;  /* 0x00000000ff007219 */ /* 0x000fe20000011609 */
[----:B------:R-:W-:Y:S01]  /*a7e0*/  ULDC UR4, c[0x0][0x154] ;  /* 0x0000550000047ab9 */ /* 0x000fe20000000800 */
[----:B0-----:R-:W-:Y:S01]  /*a7f0*/  IADD3 R3, P0, RZ, -R23, RZ ;  /* 0x80000017ff037210 */ /* 0x001fe20007f1e0ff */
[----:B------:R-:W-:Y:S02]  /*a800*/  IMAD R21, R21, R20, R12 ;  /* 0x0000001415157224 */ /* 0x000fe400078e020c */
[----:B------:R-:W0:Y:S01]  /*a810*/  LDC R6, c[0x0][0x618] ;  /* 0x00018600ff067b82 */ /* 0x000e220000000800 */
[----:B------:R-:W-:Y:S02]  /*a820*/  IMAD.MOV.U32 R7, RZ, RZ, 0x1 ;  /* 0x00000001ff077424 */ /* 0x000fe400078e00ff */
[----:B------:R-:W-:-:S04]  /*a830*/  IMAD.X R5, RZ, RZ, ~R0, P0 ;  /* 0x000000ffff057224 */ /* 0x000fc800000e0e00 */
[-C--:B------:R-:W-:Y:S01]  /*a840*/  IMAD R0, R5, R14.reuse, RZ ;  /* 0x0000000e05007224 */ /* 0x080fe200078e02ff */
[----:B------:R-:W1:Y:S01]  /*a850*/  LDC R8, c[0x0][0x608] ;  /* 0x00018200ff087b82 */ /* 0x000e620000000800 */
[----:B------:R-:W-:-:S04]  /*a860*/  IMAD.WIDE.U32 R4, R3, R14, R16 ;  /* 0x0000000e03047225 */ /* 0x000fc800078e0010 */
[----:B------:R-:W-:Y:S01]  /*a870*/  IMAD R3, R3, R15, R0 ;  /* 0x0000000f03037224 */ /* 0x000fe200078e0200 */
[----:B------:R-:W-:Y:S02]  /*a880*/  I2FP.F32.U32 R0, R24 ;  /* 0x0000001800007245 */ /* 0x000fe40000201000 */
[----:B------:R-:W2:Y:S01]  /*a890*/  LDC R26, c[0x0][0x658] ;  /* 0x00019600ff1a7b82 */ /* 0x000ea20000000800 */
[----:B------:R-:W-:Y:S01]  /*a8a0*/  IMAD.IADD R3, R5, 0x1, R3 ;  /* 0x0000000105037824 */ /* 0x000fe200078e0203 */
[----:B---3--:R-:W-:Y:S01]  /*a8b0*/  ISETP.NE.U32.AND P0, PT, R28, RZ, PT ;  /* 0x000000ff1c00720c */ /* 0x008fe20003f05070 */
[----:B------:R-:W-:Y:S01]  /*a8c0*/  FMUL R0, R0, UR4 ;  /* 0x0000000400007c20 */ /* 0x000fe20008400000 */
[----:B------:R-:W-:Y:S02]  /*a8d0*/  IMAD.MOV.U32 R5, RZ, RZ, -0x1 ;  /* 0xffffffffff057424 */ /* 0x000fe400078e00ff */
[----:B------:R-:W-:Y:S01]  /*a8e0*/  ISETP.NE.AND.EX P0, PT, R29, RZ, PT, P0 ;  /* 0x000000ff1d00720c */ /* 0x000fe20003f05300 */
[----:B------:R3:W2:Y:S01]  /*a8f0*/  F2I.U32.TRUNC.NTZ R13, R0 ;  /* 0x00000000000d7305 */ /* 0x0006a2000020f000 */
[----:B------:R-:W3:Y:S01]  /*a900*/  LDC R15, c[0x0][0x148] ;  /* 0x00005200ff0f7b82 */ /* 0x000ee20000000800 */
[----:B0-----:R-:W-:-:S02]  /*a910*/  SHF.R.U64 R12, R4, R6, R3 ;  /* 0x00000006040c7219 */ /* 0x001fc40000001203 */
[----:B------:R-:W-:-:S05]  /*a920*/  SHF.R.U32.HI R3, RZ, R6, R3 ;  /* 0x00000006ff037219 */ /* 0x000fca0000011603 */
[----:B------:R-:W0:Y:S01]  /*a930*/  LDC R20, c[0x0][0x600] ;  /* 0x00018000ff147b82 */ /* 0x000e220000000800 */
[-CC-:B-1----:R-:W-:Y:S02]  /*a940*/  SHF.R.U64 R10, R12, R8.reuse, R3.reuse ;  /* 0x000000080c0a7219 */ /* 0x182fe40000001203 */
[----:B------:R-:W-:-:S05]  /*a950*/  SHF.R.U32.HI R3, RZ, R8, R3 ;  /* 0x00000008ff037219 */ /* 0x000fca0000011603 */
[----:B------:R-:W1:Y:S01]  /*a960*/  LDC R27, c[0x0][0x648] ;  /* 0x00019200ff1b7b82 */ /* 0x000e620000000800 */
[-C--:B--2---:R-:W-:Y:S02]  /*a970*/  SHF.L.U32 R4, R5, R26.reuse, RZ ;  /* 0x0000001a05047219 */ /* 0x084fe400000006ff */
[--C-:B------:R-:W-:Y:S02]  /*a980*/  SHF.R.U64 R14, R10, R26, R3.reuse ;  /* 0x0000001a0a0e7219 */ /* 0x100fe40000001203 */
[----:B------:R-:W-:Y:S02]  /*a990*/  LOP3.LUT R25, RZ, R4, RZ, 0x33, !PT ;  /* 0x00000004ff197212 */ /* 0x000fe400078e33ff */
[-C--:B------:R-:W-:Y:S01]  /*a9a0*/  SHF.R.U32.HI R5, RZ, R26.reuse, R3 ;  /* 0x0000001aff057219 */ /* 0x080fe20000011603 */
[----:B------:R-:W2:Y:S01]  /*a9b0*/  LDC R30, c[0x0][0x638] ;  /* 0x00018e00ff1e7b82 */ /* 0x000ea20000000800 */
[----:B------:R-:W-:Y:S02]  /*a9c0*/  SHF.L.U32 R152, R7, R26, RZ ;  /* 0x0000001a07987219 */ /* 0x000fe400000006ff */
[----:B------:R-:W-:-:S05]  /*a9d0*/  MOV R4, R14 ;  /* 0x0000000e00047202 */ /* 0x000fca0000000f00 */
[----:B------:R-:W0:Y:S01]  /*a9e0*/  LDC R31, c[0x0][0x610] ;  /* 0x00018400ff1f7b82 */ /* 0x000e220000000800 */
[----:B------:R-:W-:Y:S05]  /*a9f0*/  @!P0 BRA `(.L_x_283) ;  /* 0x0000000000288947 */ /* 0x000fea0003800000 */
[----:B------:R-:W4:Y:S02]  /*aa00*/  LDC R3, c[0x0][0x64c] ;  /* 0x00019300ff037b82 */ /* 0x000f240000000800 */
[----:B----4-:R-:W-:-:S05]  /*aa10*/  IADD3 R3, P0, R14, R3, RZ ;  /* 0x000000030e037210 */ /* 0x010fca0007f1e0ff */
        /* <DEDUP_REMOVED lines=8> */
.L_x_283:
[----:B------:R-:W-:Y:S01]  /*aaa0*/  ISETP.NE.AND P0, PT, R2, 0x1, PT ;  /* 0x000000010200780c */ /* 0x000fe20003f05270 */
[----:B0-----:R-:W-:Y:S01]  /*aab0*/  VIADD R7, R20, 0xffffffff ;  /* 0xffffffff14077836 */ /* 0x001fe20000000000 */
[----:B-1-3--:R-:W-:Y:S01]  /*aac0*/  SHF.R.U64 R0, R4, R27, R5 ;  /* 0x0000001b04007219 */ /* 0x00afe20000001205 */
[----:B------:R-:W-:Y:S01]  /*aad0*/  IMAD.MOV R13, RZ, RZ, -R13 ;  /* 0x000000ffff0d7224 */ /* 0x000fe200078e0a0d */
[----:B------:R-:W-:Y:S01]  /*aae0*/  LOP3.LUT R5, R10, R25, RZ, 0xc0, !PT ;  /* 0x000000190a057212 */ /* 0x000fe200078ec0ff */
[----:B------:R-:W-:Y:S02]  /*aaf0*/  IMAD.MOV.U32 R4, RZ, RZ, 0x1 ;  /* 0x00000001ff047424 */ /* 0x000fe400078e00ff */
[----:B------:R-:W-:Y:S02]  /*ab00*/  IMAD.MOV R3, RZ, RZ, -R0 ;  /* 0x000000ffff037224 */ /* 0x000fe400078e0a00 */
[----:B------:R-:W-:Y:S01]  /*ab10*/  IMAD R152, R152, R0, R5 ;  /* 0x0000000098987224 */ /* 0x000fe200078e0205 */
[----:B------:R-:W-:Y:S01]  /*ab20*/  LOP3.LUT R5, R12, R7, RZ, 0xc0, !PT ;  /* 0x000000070c057212 */ /* 0x000fe200078ec0ff */
[----:B--2---:R-:W-:-:S02]  /*ab30*/  IMAD R0, R3, R30, R14 ;  /* 0x0000001e03007224 */ /* 0x004fc400078e020e */
[----:B------:R-:W-:Y:S02]  /*ab40*/  @P0 IMAD R21, R15, R13, R24 ;  /* 0x0000000d0f150224 */ /* 0x000fe400078e0218 */
[----:B------:R-:W-:Y:S01]  /*ab50*/  IMAD R3, R0, R20, R5 ;  /* 0x0000001400037224 */ /* 0x000fe200078e0205 */
[----:B------:R-:W-:Y:S01]  /*ab60*/  PRMT R0, R4, 0x7610, R0 ;  /* 0x0000761004007816 */ /* 0x000fe20000000000 */
[----:B------:R-:W-:-:S05]  /*ab70*/  IMAD R152, R152, R31, R21 ;  /* 0x0000001f98987224 */ /* 0x000fca00078e0215 */
[----:B------:R-:W-:Y:S02]  /*ab80*/  SEL R153, R3, R152, !P0 ;  /* 0x0000009803997207 */ /* 0x000fe40004000000 */
[----:B------:R-:W-:-:S07]  /*ab90*/  SEL R152, R152, R3, !P0 ;  /* 0x0000000398987207 */ /* 0x000fce0004000000 */
.L_x_281:
[----:B------:R-:W-:-:S13]  /*aba0*/  LOP3.LUT P0, RZ, R0, 0xff, RZ, 0xc0, !PT ;  /* 0x000000ff00ff7812 */ /* 0x000fda000780c0ff */
[----:B------:R-:W-:Y:S05]  /*abb0*/  @P0 BRA `(.L_x_284) ;  /* 0xffffff6000dc0947 */ /* 0x000fea000383ffff */
[----:B------:R-:W-:Y:S05]  /*abc0*/  EXIT ;  /* 0x000000000000794d */ /* 0x000fea0003800000 */
.L_x_3:
[----:B0-----:R-:W-:Y:S01]  /*abd0*/  ULDC.64 UR4, c[0x0][0x650] ;  /* 0x0001940000047ab9 */ /* 0x001fe20000000a00 */
        /* <DEDUP_REMOVED lines=25> */
.L_x_286:
[--C-:B------:R-:W-:Y:S01]  /*ad70*/  SHF.R.U64 R12, R10, R14, R11.reuse ;  /* 0x0000000e0a0c7219 */ /* 0x100fe2000000120b */
[----:B------:R-:W0:Y:S01]  /*ad80*/  LDC R22, c[0x0][0x618] ;  /* 0x00018600ff167b82 */ /* 0x000e220000000800 */
[----:B------:R-:W-:Y:S01]  /*ad90*/  I2FP.F32.U32 R6, R4 ;  /* 0x0000000400067245 */ /* 0x000fe20000201000 */
[----:B------:R-:W-:Y:S01]  /*ada0*/  ULDC UR4, c[0x0][0x150] ;  /* 0x0000540000047ab9 */ /* 0x000fe20000000800 */
[----:B------:R-:W-:Y:S02]  /*adb0*/  SHF.R.U32.HI R5, RZ, R14, R11 ;  /* 0x0000000eff057219 */ /* 0x000fe4000001160b */
[----:B------:R-:W-:Y:S01]  /*adc0*/  IADD3 R9, P0, RZ, -R12, RZ ;  /* 0x8000000cff097210 */ /* 0x000fe20007f1e0ff */
[----:B------:R-:W-:Y:S01]  /*add0*/  FMUL R11, R6, UR4 ;  /* 0x00000004060b7c20 */ /* 0x000fe20008400000 */
[----:B------:R-:W-:Y:S01]  /*ade0*/  ULDC UR4, c[0x0][0x154] ;  /* 0x0000550000047ab9 */ /* 0x000fe20000000800 */
[----:B------:R-:W1:Y:S02]  /*adf0*/  LDC.64 R24, c[0x0][0x640] ;  /* 0x00019000ff187b82 */ /* 0x000e640000000a00 */
[----:B------:R-:W-:-:S02]  /*ae00*/  IMAD.X R5, RZ, RZ, ~R5, P0 ;  /* 0x000000ffff057224 */ /* 0x000fc400000e0e05 */
[----:B------:R-:W2:Y:S01]  /*ae10*/  F2I.U32.TRUNC.NTZ R11, R11 ;  /* 0x0000000b000b7305 */ /* 0x000ea2000020f000 */
[----:B------:R-:W-:-:S03]  /*ae20*/  IMAD.WIDE.U32 R6, R9, R20, R16 ;  /* 0x0000001409067225 */ /* 0x000fc600078e0010 */
[----:B------:R-:W3:Y:S01]  /*ae30*/  LDC R13, c[0x0][0x144] ;  /* 0x00005100ff0d7b82 */ /* 0x000ee20000000800 */
[----:B------:R-:W-:-:S04]  /*ae40*/  IMAD R8, R5, R20, RZ ;  /* 0x0000001405087224 */ /* 0x000fc800078e02ff */
[----:B------:R-:W-:Y:S02]  /*ae50*/  IMAD R5, R9, R21, R8 ;  /* 0x0000001509057224 */ /* 0x000fe400078e0208 */
[----:B------:R-:W-:Y:S01]  /*ae60*/  IMAD.MOV.U32 R8, RZ, RZ, -0x1 ;  /* 0xffffffffff087424 */ /* 0x000fe200078e00ff */
[----:B------:R-:W4:Y:S01]  /*ae70*/  LDC R14, c[0x0][0x608] ;  /* 0x00018200ff0e7b82 */ /* 0x000f220000000800 */
[----:B------:R-:W-:Y:S01]  /*ae80*/  IMAD.IADD R5, R7, 0x1, R5 ;  /* 0x0000000107057824 */ /* 0x000fe200078e0205 */
[----:B------:R-:W-:-:S04]  /*ae90*/  I2FP.F32.U32 R7, R3 ;  /* 0x0000000300077245 */ /* 0x000fc80000201000 */
[-CC-:B0-----:R-:W-:Y:S01]  /*aea0*/  SHF.R.U64 R10, R6, R22.reuse, R5.reuse ;  /* 0x00000016060a7219 */ /* 0x181fe20000001205 */
[----:B------:R-:W-:Y:S01]  /*aeb0*/  FMUL R7, R7, UR4 ;  /* 0x0000000407077c20 */ /* 0x000fe20008400000 */
[----:B------:R-:W0:Y:S01]  /*aec0*/  LDC R9, c[0x0][0x658] ;  /* 0x00019600ff097b82 */ /* 0x000e220000000800 */
[----:B--2---:R-:W-:Y:S02]  /*aed0*/  IADD3 R6, -R11, RZ, RZ ;  /* 0x000000ff0b067210 */ /* 0x004fe40007ffe1ff */
[----:B-1----:R-:W-:Y:S02]  /*aee0*/  ISETP.NE.U32.AND P0, PT, R24, RZ, PT ;  /* 0x000000ff1800720c */ /* 0x002fe40003f05070 */
[----:B------:R-:W-:Y:S02]  /*aef0*/  SHF.R.U32.HI R5, RZ, R22, R5 ;  /* 0x00000016ff057219 */ /* 0x000fe40000011605 */
[----:B------:R-:W-:Y:S01]  /*af00*/  ISETP.NE.AND.EX P0, PT, R25, RZ, PT, P0 ;  /* 0x000000ff1900720c */ /* 0x000fe20003f05300 */
[----:B------:R-:W1:Y:S01]  /*af10*/  LDC R20, c[0x0][0x148] ;  /* 0x00005200ff147b82 */ /* 0x000e620000000800 */
[----:B---3--:R-:W-:-:S02]  /*af20*/  IMAD R23, R13, R6, R4 ;  /* 0x000000060d177224 */ /* 0x008fc400078e0204 */
[----:B------:R-:W-:-:S05]  /*af30*/  IMAD.MOV.U32 R6, RZ, RZ, 0x1 ;  /* 0x00000001ff067424 */ /* 0x000fca00078e00ff */
[----:B------:R-:W2:Y:S01]  /*af40*/  LDC R21, c[0x0][0x600] ;  /* 0x00018000ff157b82 */ /* 0x000ea20000000800 */
[-CC-:B----4-:R-:W-:Y:S02]  /*af50*/  SHF.R.U64 R13, R10, R14.reuse, R5.reuse ;  /* 0x0000000e0a0d7219 */ /* 0x190fe40000001205 */
[----:B------:R-:W-:Y:S02]  /*af60*/  SHF.R.U32.HI R4, RZ, R14, R5 ;  /* 0x0000000eff047219 */ /* 0x000fe40000011605 */
[----:B------:R3:W4:Y:S03]  /*af70*/  F2I.U32.TRUNC.NTZ R14, R7 ;  /* 0x00000007000e7305 */ /* 0x000726000020f000 */
[----:B------:R-:W1:Y:S01]  /*af80*/  LDC R26, c[0x0][0x648] ;  /* 0x00019200ff1a7b82 */ /* 0x000e620000000800 */
[-C--:B0-----:R-:W-:Y:S02]  /*af90*/  SHF.R.U64 R15, R13, R9.reuse, R4 ;  /* 0x000000090d0f7219 */ /* 0x081fe40000001204 */
[----:B------:R-:W-:-:S02]  /*afa0*/  SHF.L.U32 R8, R8, R9, RZ ;  /* 0x0000000908087219 */ /* 0x000fc400000006ff */
[-C--:B------:R-:W-:Y:S01]  /*afb0*/  SHF.R.U32.HI R5, RZ, R9.reuse, R4 ;  /* 0x00000009ff057219 */ /* 0x080fe20000011604 */
[----:B------:R-:W-:Y:S01]  /*afc0*/  IMAD.MOV.U32 R4, RZ, RZ, R15 ;  /* 0x000000ffff047224 */ /* 0x000fe200078e000f */
[----:B------:R-:W-:Y:S01]  /*afd0*/  SHF.L.U32 R22, R6, R9, RZ ;  /* 0x0000000906167219 */ /* 0x000fe200000006ff */
[----:B------:R-:W0:Y:S01]  /*afe0*/  LDC R27, c[0x0][0x638] ;  /* 0x00018e00ff1b7b82 */ /* 0x000e220000000800 */
[----:B------:R-:W-:-:S07]  /*aff0*/  LOP3.LUT R28, RZ, R8, RZ, 0x33, !PT ;  /* 0x00000008ff1c7212 */ /* 0x000fce00078e33ff */
        /* <DEDUP_REMOVED lines=12> */
.L_x_287:
[----:B------:R-:W-:Y:S01]  /*b0c0*/  ISETP.NE.AND P0, PT, R2, 0x1, PT ;  /* 0x000000010200780c */ /* 0x000fe20003f05270 */
[----:B--2---:R-:W-:Y:S01]  /*b0d0*/  VIADD R7, R21, 0xffffffff ;  /* 0xffffffff15077836 */ /* 0x004fe20000000000 */
[----:B-1----:R-:W-:Y:S01]  /*b0e0*/  SHF.R.U64 R5, R4, R26, R5 ;  /* 0x0000001a04057219 */ /* 0x002fe20000001205 */
[----:B------:R-:W-:Y:S01]  /*b0f0*/  IMAD.MOV R14, RZ, RZ, -R14 ;  /* 0x000000ffff0e7224 */ /* 0x000fe200078e0a0e */
[----:B------:R-:W-:Y:S01]  /*b100*/  LOP3.LUT R4, R13, R28, RZ, 0xc0, !PT ;  /* 0x0000001c0d047212 */ /* 0x000fe200078ec0ff */
[----:B------:R-:W-:Y:S01]  /*b110*/  IMAD.MOV.U32 R8, RZ, RZ, R12 ;  /* 0x000000ffff087224 */ /* 0x000fe200078e000c */
[----:B------:R-:W-:Y:S02]  /*b120*/  IADD3 R6, -R5, RZ, RZ ;  /* 0x000000ff05067210 */ /* 0x000fe40007ffe1ff */
[----:B------:R-:W-:Y:S01]  /*b130*/  LOP3.LUT R10, R10, R7, RZ, 0xc0, !PT ;  /* 0x000000070a0a7212 */ /* 0x000fe200078ec0ff */
[----:B------:R-:W-:-:S04]  /*b140*/  IMAD R4, R22, R5, R4 ;  /* 0x0000000516047224 */ /* 0x000fc800078e0204 */
[----:B------:R-:W-:Y:S02]  /*b150*/  @P0 IMAD R23, R20, R14, R3 ;  /* 0x0000000e14170224 */ /* 0x000fe400078e0203 */
[----:B0-----:R-:W-:Y:S02]  /*b160*/  IMAD R3, R6, R27, R15 ;  /* 0x0000001b06037224 */ /* 0x001fe400078e020f */
[----:B------:R-:W-:Y:S02]  /*b170*/  IMAD R7, R4, R29, R23 ;  /* 0x0000001d04077224 */ /* 0x000fe400078e0217 */
[----:B------:R-:W-:Y:S02]  /*b180*/  IMAD R4, R3, R21, R10 ;  /* 0x0000001503047224 */ /* 0x000fe400078e020a */
[----:B------:R-:W-:-:S03]  /*b190*/  IMAD.MOV.U32 R6, RZ, RZ, 0x1 ;  /* 0x00000001ff067424 */ /* 0x000fc600078e00ff */
[----:B------:R-:W-:Y:S02]  /*b1a0*/  SEL R9, R4, R7, !P0 ;  /* 0x0000000704097207 */ /* 0x000fe40004000000 */
[----:B------:R-:W-:-:S07]  /*b1b0*/  SEL R7, R7, R4, !P0 ;  /* 0x0000000407077207 */ /* 0x000fce0004000000 */
.L_x_285:
[----:B------:R-:W-:-:S08]  /*b1c0*/  NOP ;  /* 0x0000000000007918 */ /* 0x000fd00000000000 */
[----:B------:R-:W0:-:S00]  /*b1d0*/  USETMAXREG.DEALLOC.CTAPOOL 0x28 ;  /* 0x00000028000079c8 */ /* 0x000e0000080e0500 */
[----:B0-----:R-:W-:-:S13]  /*b1e0*/  ISETP.NE.AND P0, PT, R0, RZ, PT ;  /* 0x000000ff0000720c */ /* 0x001fda0003f05270 */
[----:B------:R-:W-:Y:S05]  /*b1f0*/  @P0 EXIT ;  /* 0x000000000000094d */ /* 0x000fea0003800000 */
[----:B------:R-:W-:Y:S01]  /*b200*/  LOP3.LUT P0, RZ, R6, 0xff, RZ, 0xc0, !PT ;  /* 0x000000ff06ff7812 */ /* 0x000fe2000780c0ff */
[----:B------:R-:W-:Y:S02]  /*b210*/  IMAD.MOV.U32 R3, RZ, RZ, 0x1 ;  /* 0x00000001ff037424 */ /* 0x000fe400078e00ff */
[----:B------:R-:W-:-:S10]  /*b220*/  IMAD.MOV.U32 R0, RZ, RZ, RZ ;  /* 0x000000ffff007224 */ /* 0x000fd400078e00ff */
[----:B------:R-:W-:Y:S05]  /*b230*/  @!P0 BRA `(.L_x_288) ;  /* 0x0000000c00348947 */ /* 0x000fea0003800000 */
[----:B------:R-:W0:Y:S01]  /*b240*/  LDC R0, c[0x0][0x28c] ;  /* 0x0000a300ff007b82 */ /* 0x000e220000000800 */
[----:B------:R-:W-:Y:S01]  /*b250*/  ULDC UR5, c[0x0][0x600] ;  /* 0x0001800000057ab9 */ /* 0x000fe20000000800 */
[----:B------:R-:W-:Y:S01]  /*b260*/  ULDC UR4, c[0x0][0xc] ;  /* 0x0000030000047ab9 */ /* 0x000fe20000000800 */
[----:B------:R-:W-:Y:S01]  /*b270*/  UIADD3 UR16, UR5, -0x1, URZ ;  /* 0xffffffff05107890 */ /* 0x000fe2000fffe03f */
[C---:B------:R-:W-:Y:S01]  /*b280*/  LOP3.LUT P2, RZ, R18.reuse, 0x7f, RZ, 0xc0, !PT ;  /* 0x0000007f12ff7812 */ /* 0x040fe2000784c0ff */
[----:B------:R-:W-:Y:S01]  /*b290*/  ULDC UR6, c[0x0][0x658] ;  /* 0x0001960000067ab9 */ /* 0x000fe20000000800 */
[----:B------:R-:W-:Y:S01]  /*b2a0*/  ULDC UR5, c[0x0][0x10] ;  /* 0x0000040000057ab9 */ /* 0x000fe20000000800 */
[----:B------:R-:W-:Y:S01]  /*b2b0*/  UMOV UR7, 0xffffffff ;  /* 0xffffffff00077882 */ /* 0x000fe20000000000 */
[----:B------:R-:W-:Y:S01]  /*b2c0*/  UMOV UR8, 0x1 ;  /* 0x0000000100087882 */ /* 0x000fe20000000000 */
[----:B------:R-:W-:Y:S01]  /*b2d0*/  UIMAD.WIDE.U32 UR4, UR4, UR5, URZ ;  /* 0x00000005040472a5 */ /* 0x000fe2000f8e003f */
[----:B------:R-:W-:Y:S01]  /*b2e0*/  LOP3.LUT P0, RZ, R18, 0x1f, RZ, 0xc0, !PT ;  /* 0x0000001f12ff7812 */ /* 0x000fe2000780c0ff */
[----:B------:R-:W-:Y:S01]  /*b2f0*/  USHF.L.U32 UR7, UR7, UR6, URZ ;  /* 0x0000000607077299 */ /* 0x000fe2000800063f */
[----:B------:R-:W-:Y:S01]  /*b300*/  BSSY B0, `(.L_x_288) ;  /* 0x00000c0000007945 */ /* 0x000fe20003800000 */
[----:B------:R-:W-:Y:S01]  /*b310*/  USHF.L.U32 UR18, UR8, UR6, URZ ;  /* 0x0000000608127299 */ /* 0x000fe2000800063f */
[----:B------:R-:W-:Y:S01]  /*b320*/  IMAD.MOV.U32 R11, RZ, RZ, 0x1 ;  /* 0x00000001ff0b7424 */ /* 0x000fe200078e00ff */
[----:B------:R-:W-:Y:S01]  /*b330*/  LOP3.LUT R18, R19, 0x2, RZ, 0xfc, !PT ;  /* 0x0000000213127812 */ /* 0x000fe200078efcff */
[----:B------:R-:W-:Y:S01]  /*b340*/  ULDC UR6, c[0x0][0x14] ;  /* 0x0000050000067ab9 */ /* 0x000fe20000000800 */
[----:B------:R-:W-:Y:S01]  /*b350*/  PLOP3.LUT P0, PT, P0, P2, PT, 0x8a, 0x0 ;  /* 0x000000000000781c */ /* 0x000fe20000705172 */
[----:B------:R-:W-:-:S02]  /*b360*/  UIMAD.WIDE.U32 UR20, UR4, UR6, URZ ;  /* 0x00000006041472a5 */ /* 0x000fc4000f8e003f */
[----:B------:R-:W-:Y:S02]  /*b370*/  UIMAD UR13, UR5, UR6, URZ ;  /* 0x00000006050d72a4 */ /* 0x000fe4000f8e023f */
[----:B------:R-:W-:Y:S01]  /*b380*/  ULOP3.LUT UR17, URZ, UR7, URZ, 0x33, !UPT ;  /* 0x000000073f117292 */ /* 0x000fe2000f8e333f */
[----:B0-----:R-:W-:Y:S01]  /*b390*/  VIADD R0, R0, 0x3f ;  /* 0x0000003f00007836 */ /* 0x001fe20000000000 */
[----:B------:R-:W-:Y:S01]  /*b3a0*/  UIADD3 UR13, UR21, UR13, URZ ;  /* 0x0000000d150d7290 */ /* 0x000fe2000fffe03f */
[----:B------:R-:W-:-:S03]  /*b3b0*/  ULDC.64 UR22, c[0x0][0x198] ;  /* 0x0000660000167ab9 */ /* 0x000fc60000000a00 */
[----:B------:R-:W-:-:S04]  /*b3c0*/  SHF.R.S32.HI R3, RZ, 0x1f, R0 ;  /* 0x0000001fff037819 */ /* 0x000fc80000011400 */
[----:B------:R-:W-:Y:S01]  /*b3d0*/  LEA.HI R3, R3, R0, RZ, 0x6 ;  /* 0x0000000003037211 */ /* 0x000fe200078f30ff */
[----:B------:R-:W-:-:S03]  /*b3e0*/  IMAD.MOV.U32 R0, RZ, RZ, RZ ;  /* 0x000000ffff007224 */ /* 0x000fc600078e00ff */
[----:B------:R-:W-:Y:S01]  /*b3f0*/  SHF.R.S32.HI R13, RZ, 0x6, R3 ;  /* 0x00000006ff0d7819 */ /* 0x000fe20000011403 */
[----:B------:R-:W-:-:S03]  /*b400*/  IMAD.MOV.U32 R3, RZ, RZ, 0x1 ;  /* 0x00000001ff037424 */ /* 0x000fc600078e00ff */
[----:B------:R-:W-:-:S07]  /*b410*/  IADD3 R10, R13, 0x1, RZ ;  /* 0x000000010d0a7810 */ /* 0x000fce0007ffe0ff */
.L_x_300:
[----:B------:R-:W-:-:S03]  /*b420*/  UMOV UR4, 0xffffffff ;  /* 0xffffffff00047882 */ /* 0x000fc60000000000 */
[----:B------:R-:W-:Y:S05]  /*b430*/  BRA.DIV UR4, `(.L_x_289) ;  /* 0x0000000e04a07947 */ /* 0x000fea000b800000 */
[----:B------:R-:W-:-:S13]  /*b440*/  ELECT P6, URZ, PT ;  /* 0x00000000003f782f */ /* 0x000fda00038c0000 */
.L_x_311:
[----:B------:R-:W0:Y:S01]  /*b450*/  LDC R4, c[0x0][0x28c] ;  /* 0x0000a300ff047b82 */ /* 0x000e220000000800 */
[----:B------:R-:W-:Y:S01]  /*b460*/  BSSY B1, `(.L_x_290) ;  /* 0x0000037000017945 */ /* 0x000fe20003800000 */
[----:B0-----:R-:W-:-:S13]  /*b470*/  ISETP.LT.OR P6, PT, R4, 0x1, !P6 ;  /* 0x000000010400780c */ /* 0x001fda00077c1670 */
[----:B------:R-:W-:Y:S05]  /*b480*/  @P6 BRA `(.L_x_291) ;  /* 0x0000000000d06947 */ /* 0x000fea0003800000 */
[----:B------:R-:W-:Y:S02]  /*b490*/  IMAD.SHL.U32 R14, R9, 0x80, RZ ;  /* 0x00000080090e7824 */ /* 0x000fe400078e00ff */
[----:B------:R-:W-:Y:S02]  /*b4a0*/  IMAD.SHL.U32 R15, R7, 0x100, RZ ;  /* 0x00000100070f7824 */ /* 0x000fe400078e00ff */
[----:B------:R-:W-:Y:S02]  /*b4b0*/  IMAD.MOV.U32 R20, RZ, RZ, RZ ;  /* 0x000000ffff147224 */ /* 0x000fe400078e00ff */
[----:B------:R-:W-:Y:S02]  /*b4c0*/  IMAD.MOV.U32 R4, RZ, RZ, R10 ;  /* 0x000000ffff047224 */ /* 0x000fe400078e000a */
[----:B------:R-:W-:Y:S02]  /*b4d0*/  IMAD.MOV.U32 R5, RZ, RZ, R3 ;  /* 0x000000ffff057224 */ /* 0x000fe400078e0003 */
[----:B------:R-:W-:-:S07]  /*b4e0*/  IMAD.MOV.U32 R6, RZ, RZ, R0 ;  /* 0x000000ffff067224 */ /* 0x000fce00078e0000 */
.L_x_295:
[----:B------:R-:W0:Y:S01]  /*b4f0*/  S2R R12, SR_CgaCtaId ;  /* 0x00000000000c7919 */ /* 0x000e220000008800 */
[----:B------:R-:W-:Y:S01]  /*b500*/  MOV R7, 0x400 ;  /* 0x0000040000077802 */ /* 0x000fe20000000f00 */
[----:B------:R-:W1:Y:S03]  /*b510*/  @!P2 LDC R9, c[0x0][0x500] ;  /* 0x00014000ff09ab82 */ /* 0x000e660000000800 */
[----:B0-----:R-:W-:Y:S02]  /*b520*/  LEA R21, R12, R7, 0x18 ;  /* 0x000000070c157211 */ /* 0x001fe400078ec0ff */
[----:B------:R-:W-:-:S03]  /*b530*/  SHF.L.U32 R7, R5, 0x1f, RZ ;  /* 0x0000001f05077819 */ /* 0x000fc600000006ff */
[----:B------:R-:W-:-:S04]  /*b540*/  IMAD R12, R6, 0x8, R21 ;  /* 0x00000008060c7824 */ /* 0x000fc800078e0215 */
[----:B------:R-:W0:Y:S02]  /*b550*/  SYNCS.PHASECHK.TRANS64.TRYWAIT P1, [R12+URZ+0x20], R7 ;  /* 0x000020070c0075a7 */ /* 0x000e24000802017f */
[----:B01----:R-:W-:Y:S05]  /*b560*/  @!P1 BRA `(.L_x_292) ;  /* 0x0000000c00749947 */ /* 0x003fea0003800000 */
.L_x_312:
[----:B0-----:R-:W-:Y:S01]  /*b570*/  PRMT R7, R18, 0x9910, RZ ;  /* 0x0000991012077816 */ /* 0x001fe200000000ff */
[----:B------:R0:W-:Y:S03]  /*b580*/  @!P2 SYNCS.ARRIVE.TRANS64 RZ, [R12+URZ], R9 ;  /* 0x000000090cffa9a7 */ /* 0x0001e6000800003f */
[----:B------:R-:W-:-:S13]  /*b590*/  ISETP.NE.AND P1, PT, R7, 0x2, PT ;  /* 0x000000020700780c */ /* 0x000fda0003f25270 */
[----:B0-----:R-:W-:Y:S05]  /*b5a0*/  @P1 BRA `(.L_x_293) ;  /* 0x0000000000041947 */ /* 0x001fea0003800000 */
[----:B------:R-:W-:Y:S01]  /*b5b0*/  BPT.TRAP 0x1 ;  /* 0x000000040000795c */ /* 0x000fe20000300000 */
.L_x_293:
[----:B------:R-:W-:Y:S05]  /*b5c0*/  @P0 BRA `(.L_x_294) ;  /* 0x0000000000040947 */ /* 0x000fea0003800000 */
[----:B------:R-:W-:Y:S01]  /*b5d0*/  BPT.TRAP 0x1 ;  /* 0x000000040000795c */ /* 0x000fe20000300000 */
.L_x_294:
[C---:B------:R-:W-:Y:S01]  /*b5e0*/  IMAD R7, R6.reuse, 0x8000, R21 ;  /* 0x0000800006077824 */ /* 0x040fe200078e0215 */
[----:B------:R-:W-:Y:S01]  /*b5f0*/  LEA R21, R6, R21, 0xe ;  /* 0x0000001506157211 */ /* 0x000fe200078e70ff */
[----:B------:R-:W-:Y:S01]  /*b600*/  VIADD R4, R4, 0xffffffff ;  /* 0xffffffff04047836 */ /* 0x000fe20000000000 */
[----:B------:R-:W-:Y:S01]  /*b610*/  R2UR UR9, R12 ;  /* 0x000000000c0972ca */ /* 0x000fe200000e0000 */
[----:B------:R-:W-:Y:S01]  /*b620*/  UIADD3 UR4, UP0, UR22, 0xf0, URZ ;  /* 0x000000f016047890 */ /* 0x000fe2000ff1e03f */
[----:B------:R-:W-:Y:S01]  /*b630*/  R2UR UR5, R7 ;  /* 0x00000000070572ca */ /* 0x000fe200000e0000 */
[----:B------:R-:W-:Y:S01]  /*b640*/  UIADD3 UR24, UP1, UR22, 0x1f0, URZ ;  /* 0x000001f016187890 */ /* 0x000fe2000ff3e03f */
[----:B------:R-:W-:Y:S01]  /*b650*/  R2UR UR8, R21 ;  /* 0x00000000150872ca */ /* 0x000fe200000e0000 */
[----:B------:R-:W-:Y:S01]  /*b660*/  VIADD R6, R6, 0x1 ;  /* 0x0000000106067836 */ /* 0x000fe20000000000 */
[----:B------:R-:W-:Y:S01]  /*b670*/  R2UR UR11, R15 ;  /* 0x000000000f0b72ca */ /* 0x000fe200000e0000 */
[----:B------:R-:W-:Y:S01]  /*b680*/  UIADD3.X UR25, URZ, UR23, URZ, UP1, !UPT ;  /* 0x000000173f197290 */ /* 0x000fe20008ffe43f */
[----:B------:R-:W-:Y:S01]  /*b690*/  R2UR UR10, R20 ;  /* 0x00000000140a72ca */ /* 0x000fe200000e0000 */
[----:B------:R-:W-:Y:S01]  /*b6a0*/  UMOV UR6, 0x0 ;  /* 0x0000000000067882 */ /* 0x000fe20000000000 */
[----:B------:R-:W-:Y:S01]  /*b6b0*/  R2UR UR12, R8 ;  /* 0x00000000080c72ca */ /* 0x000fe200000e0000 */
[----:B------:R-:W-:Y:S01]  /*b6c0*/  UMOV UR7, 0x10000000 ;  /* 0x1000000000077882 */ /* 0x000fe20000000000 */
[----:B------:R-:W-:Y:S01]  /*b6d0*/  R2UR UR19, R14 ;  /* 0x000000000e1372ca */ /* 0x000fe200000e0000 */
[----:B------:R-:W-:Y:S01]  /*b6e0*/  VIADD R20, R20, 0x40 ;  /* 0x0000004014147836 */ /* 0x000fe20000000000 */
[----:B------:R-:W-:Y:S01]  /*b6f0*/  ISETP.GT.AND P3, PT, R4, 0x1, PT ;  /* 0x000000010400780c */ /* 0x000fe20003f64270 */
[----:B------:R-:W-:Y:S01]  /*b700*/  UIADD3 UR14, UR5, 0x100, URZ ;  /* 0x00000100050e7890 */ /* 0x000fe2000fffe03f */
[----:B------:R-:W-:Y:S01]  /*b710*/  ISETP.NE.AND P1, PT, R6, 0x4, PT ;  /* 0x000000040600780c */ /* 0x000fe20003f25270 */
[----:B------:R-:W-:-:S02]  /*b720*/  UIADD3.X UR5, URZ, UR23, URZ, UP0, !UPT ;  /* 0x000000173f057290 */ /* 0x000fc400087fe43f */
[----:B------:R-:W-:Y:S01]  /*b730*/  UIADD3 UR15, UR8, 0x20100, URZ ;  /* 0x00020100080f7890 */ /* 0x000fe2000fffe03f */
[----:B------:R-:W-:Y:S02]  /*b740*/  SEL R12, RZ, 0x1, P1 ;  /* 0x00000001ff0c7807 */ /* 0x000fe40000800000 */
[----:B------:R-:W-:Y:S01]  /*b750*/  UMOV UR8, UR14 ;  /* 0x0000000e00087c82 */ /* 0x000fe20008000000 */
[----:B------:R-:W-:Y:S02]  /*b760*/  SEL R6, R6, RZ, P1 ;  /* 0x000000ff06067207 */ /* 0x000fe40000800000 */
[----:B------:R-:W-:Y:S01]  /*b770*/  LOP3.LUT R5, R5, R12, RZ, 0x3c, !PT ;  /* 0x0000000c05057212 */ /* 0x000fe200078e3cff */
[----:B------:R0:W-:Y:S02]  /*b780*/  UTMALDG.3D [UR8], [UR4], desc[UR6] ;  /* 0x00000608040075b4 */ /* 0x0001e40008011000 */
[----:B0-----:R-:W-:Y:S01]  /*b790*/  UMOV UR8, UR15 ;  /* 0x0000000f00087c82 */ /* 0x001fe20008000000 */
[----:B------:R-:W-:-:S02]  /*b7a0*/  UMOV UR11, UR19 ;  /* 0x00000013000b7c82 */ /* 0x000fc40008000000 */
[----:B------:R0:W-:Y:S02]  /*b7b0*/  UTMALDG.3D [UR8], [UR24], desc[UR6] ;  /* 0x00000608180075b4 */ /* 0x0001e40008011000 */
[----:B0-----:R-:W-:Y:S05]  /*b7c0*/  @P3 BRA `(.L_x_295) ;  /* 0xfffffffc00483947 */ /* 0x001fea000383ffff */
.L_x_291:
[----:B------:R-:W-:Y:S05]  /*b7d0*/  BSYNC B1 ;  /* 0x0000000000017941 */ /* 0x000fea0003800000 */
.L_x_290:
[----:B------:R-:W-:Y:S01]  /*b7e0*/  LOP3.LUT P3, RZ, R11, 0xff, RZ, 0xc0, !PT ;  /* 0x000000ff0bff7812 */ /* 0x000fe2000786c0ff */
[----:B------:R-:W-:Y:S01]  /*b7f0*/  IMAD.IADD R0, R13, 0x1, R0 ;  /* 0x000000010d007824 */ /* 0x000fe200078e0200 */
[----:B------:R-:W-:Y:S01]  /*b800*/  IADD3 R16, P4, R16, UR20, RZ ;  /* 0x0000001410107c10 */ /* 0x000fe2000ff9e0ff */
[----:B------:R-:W-:Y:S01]  /*b810*/  ULDC.64 UR4, c[0x0][0x650] ;  /* 0x0001940000047ab9 */ /* 0x000fe20000000a00 */
[----:B------:R-:W-:Y:S01]  /*b820*/  BSSY B1, `(.L_x_296) ;  /* 0x000006b000017945 */ /* 0x000fe20003800000 */
[----:B------:R-:W-:Y:S01]  /*b830*/  IMAD.MOV.U32 R7, RZ, RZ, -0x1 ;  /* 0xffffffffff077424 */ /* 0x000fe200078e00ff */
[----:B------:R-:W-:Y:S01]  /*b840*/  SHF.R.U32.HI R4, RZ, 0x2, R0 ;  /* 0x00000002ff047819 */ /* 0x000fe20000011600 */
[----:B------:R-:W-:Y:S01]  /*b850*/  IMAD.MOV.U32 R9, RZ, RZ, -0x1 ;  /* 0xffffffffff097424 */ /* 0x000fe200078e00ff */
[----:B------:R-:W-:Y:S01]  /*b860*/  ISETP.GT.U32.AND P1, PT, R0, 0x3, PT ;  /* 0x000000030000780c */ /* 0x000fe20003f24070 */
[----:B------:R-:W-:Y:S01]  /*b870*/  IMAD.MOV.U32 R8, RZ, RZ, -0x1 ;  /* 0xffffffffff087424 */ /* 0x000fe200078e00ff */
[----:B------:R-:W-:-:S02]  /*b880*/  LOP3.LUT R4, R4, 0x1, RZ, 0xc0, !PT ;  /* 0x0000000104047812 */ /* 0x000fc400078ec0ff */
[----:B------:R-:W-:Y:S01]  /*b890*/  ISETP.LT.U32.AND P1, PT, R13, 0x4, P1 ;  /* 0x000000040d00780c */ /* 0x000fe20000f21070 */
[----:B------:R-:W0:Y:S01]  /*b8a0*/  @P3 S2R R6, SR_CgaCtaId ;  /* 0x0000000000063919 */ /* 0x000e220000008800 */
[----:B------:R-:W-:Y:S02]  /*b8b0*/  @P3 MOV R5, 0x400 ;  /* 0x0000040000053802 */ /* 0x000fe40000000f00 */
[----:B------:R-:W-:Y:S02]  /*b8c0*/  IADD3.X R17, R17, UR13, RZ, P4, !PT ;  /* 0x0000000d11117c10 */ /* 0x000fe4000a7fe4ff */
[----:B------:R-:W-:Y:S02]  /*b8d0*/  ISETP.GE.U32.AND P4, PT, R16, UR4, PT ;  /* 0x0000000410007c0c */ /* 0x000fe4000bf86070 */
[----:B------:R-:W-:Y:S02]  /*b8e0*/  LOP3.LUT R0, R0, 0x3, RZ, 0xc0, !PT ;  /* 0x0000000300007812 */ /* 0x000fe400078ec0ff */
[----:B------:R-:W-:-:S02]  /*b8f0*/  PRMT R11, RZ, 0x7610, R11 ;  /* 0x00007610ff0b7816 */ /* 0x000fc4000000000b */
[----:B0-----:R-:W-:-:S04]  /*b900*/  @P3 LEA R5, R6, R5, 0x18 ;  /* 0x0000000506053211 */ /* 0x001fc800078ec0ff */
[----:B------:R0:W-:Y:S01]  /*b910*/  @P3 SYNCS.ARRIVE.TRANS64.A1T0 RZ, [R5+URZ+0x58], RZ ;  /* 0x000058ff05ff39a7 */ /* 0x0001e2000810003f */
[----:B------:R-:W-:Y:S02]  /*b920*/  ISETP.NE.U32.AND P3, PT, R4, 0x1, PT ;  /* 0x000000010400780c */ /* 0x000fe40003f65070 */
[----:B------:R-:W-:Y:S02]  /*b930*/  SEL R4, RZ, 0x1, !P1 ;  /* 0x00000001ff047807 */ /* 0x000fe40004800000 */
[----:B------:R-:W-:Y:S02]  /*b940*/  ISETP.GE.U32.AND.EX P1, PT, R17, UR5, PT, P4 ;  /* 0x0000000511007c0c */ /* 0x000fe4000bf26140 */
[----:B------:R-:W-:-:S04]  /*b950*/  ISETP.GT.U32.AND P3, PT, R13, 0x3, !P3 ;  /* 0x000000030d00780c */ /* 0x000fc80005f64070 */
[----:B0-----:R-:W-:-:S04]  /*b960*/  SEL R5, RZ, 0x1, !P3 ;  /* 0x00000001ff057807 */ /* 0x001fc80005800000 */
[--C-:B------:R-:W-:Y:S02]  /*b970*/  LOP3.LUT R3, R5, R3, R4.reuse, 0x96, !PT ;  /* 0x0000000305037212 */ /* 0x100fe400078e9604 */
[----:B------:R-:W-:Y:S01]  /*b980*/  PRMT R4, RZ, 0x7610, R4 ;  /* 0x00007610ff047816 */ /* 0x000fe20000000004 */
[----:B------:R-:W-:Y:S06]  /*b990*/  @P1 BRA `(.L_x_297) ;  /* 0x00000004004c1947 */ /* 0x000fec0003800000 */
[----:B------:R-:W-:Y:S01]  /*b9a0*/  ULDC.64 UR4, c[0x0][0x628] ;  /* 0x00018a0000047ab9 */ /* 0x000fe20000000a00 */
[----:B------:R-:W0:Y:S01]  /*b9b0*/  S2R R14, SR_CTAID.X ;  /* 0x00000000000e7919 */ /* 0x000e220000002500 */
[----:B------:R-:W-:Y:S01]  /*b9c0*/  ISETP.NE.U32.AND P1, PT, RZ, UR4, PT ;  /* 0x00000004ff007c0c */ /* 0x000fe2000bf25070 */
[----:B------:R-:W-:Y:S01]  /*b9d0*/  ULDC UR7, c[0x0][0x630] ;  /* 0x00018c0000077ab9 */ /* 0x000fe20000000800 */
[----:B------:R-:W-:Y:S01]  /*b9e0*/  IMAD.MOV.U32 R4, RZ, RZ, R16 ;  /* 0x000000ffff047224 */ /* 0x000fe200078e0010 */
[----:B------:R-:W1:Y:S01]  /*b9f0*/  S2R R12, SR_CTAID.Y ;  /* 0x00000000000c7919 */ /* 0x000e620000002600 */
[----:B------:R-:W-:Y:S02]  /*ba00*/  ISETP.NE.AND.EX P1, PT, RZ, UR5, PT, P1 ;  /* 0x00000005ff007c0c */ /* 0x000fe4000bf25310 */
[----:B------:R-:W-:-:S11]  /*ba10*/  MOV R5, R17 ;  /* 0x0000001100057202 */ /* 0x000fd60000000f00 */
[----:B------:R-:W-:Y:S05]  /*ba20*/  @!P1 BRA `(.L_x_298) ;  /* 0x0000000000289947 */ /* 0x000fea0003800000 */
[----:B------:R-:W-:Y:S02]  /*ba30*/  ULDC UR6, c[0x0][0x634] ;  /* 0x00018d0000067ab9 */ /* 0x000fe40000000800 */
[----:B------:R-:W-:-:S05]  /*ba40*/  IADD3 R9, P1, R16, UR6, RZ ;  /* 0x0000000610097c10 */ /* 0x000fca000ff3e0ff */
[----:B------:R-:W-:-:S04]  /*ba50*/  IMAD.X R15, RZ, RZ, R17, P1 ;  /* 0x000000ffff0f7224 */ /* 0x000fc800008e0611 */
[----:B------:R-:W-:-:S04]  /*ba60*/  IMAD.WIDE.U32 R6, R15, UR4, RZ ;  /* 0x000000040f067c25 */ /* 0x000fc8000f8e00ff */
[----:B------:R-:W-:-:S04]  /*ba70*/  IMAD.WIDE.U32 R6, P1, R9, UR5, R6 ;  /* 0x0000000509067c25 */ /* 0x000fc8000f820006 */
[----:B------:R-:W-:-:S04]  /*ba80*/  IMAD.WIDE.U32 R8, R9, UR4, RZ ;  /* 0x0000000409087c25 */ /* 0x000fc8000f8e00ff */
[----:B------:R-:W-:Y:S01]  /*ba90*/  IMAD.X R5, RZ, RZ, RZ, P1 ;  /* 0x000000ffff057224 */ /* 0x000fe200008e06ff */
[----:B------:R-:W-:Y:S01]  /*baa0*/  IADD3 RZ, P1, R9, R6, RZ ;  /* 0x0000000609ff7210 */ /* 0x000fe20007f3e0ff */
[----:B------:R-:W-:-:S04]  /*bab0*/  IMAD.MOV.U32 R4, RZ, RZ, R7 ;  /* 0x000000ffff047224 */ /* 0x000fc800078e0007 */
[----:B------:R-:W-:-:S08]  /*bac0*/  IMAD.WIDE.U32.X R4, R15, UR5, R4, P1 ;  /* 0x000000050f047c25 */ /* 0x000fd000088e0404 */
.L_x_298:
[--C-:B------:R-:W-:Y:S01]  /*bad0*/  SHF.R.U64 R8, R4, UR7, R5.reuse ;  /* 0x0000000704087c19 */ /* 0x100fe20008001205 */
[----:B------:R-:W-:Y:S01]  /*bae0*/  ULDC.64 UR4, c[0x0][0x620] ;  /* 0x0001880000047ab9 */ /* 0x000fe20000000a00 */
[----:B------:R-:W-:Y:S01]  /*baf0*/  SHF.R.U32.HI R4, RZ, UR7, R5 ;  /* 0x00000007ff047c19 */ /* 0x000fe20008011605 */
[----:B------:R-:W2:Y:S01]  /*bb00*/  LDC R25, c[0x0][0x144] ;  /* 0x00005100ff197b82 */ /* 0x000ea20000000800 */
[----:B------:R-:W-:Y:S01]  /*bb10*/  IADD3 R7, P1, RZ, -R8, RZ ;  /* 0x80000008ff077210 */ /* 0x000fe20007f3e0ff */
[----:B------:R-:W-:Y:S01]  /*bb20*/  ULDC.64 UR8, c[0x0][0x640] ;  /* 0x0001900000087ab9 */ /* 0x000fe20000000a00 */
[----:B0-----:R-:W-:Y:S01]  /*bb30*/  I2FP.F32.U32 R9, R14 ;  /* 0x0000000e00097245 */ /* 0x001fe20000201000 */
[----:B------:R-:W-:Y:S02]  /*bb40*/  ULDC UR6, c[0x0][0x608] ;  /* 0x0001820000067ab9 */ /* 0x000fe40000000800 */
[----:B------:R-:W-:Y:S01]  /*bb50*/  IMAD.X R4, RZ, RZ, ~R4, P1 ;  /* 0x000000ffff047224 */ /* 0x000fe200008e0e04 */
[----:B------:R-:W-:Y:S01]  /*bb60*/  ISETP.NE.U32.AND P1, PT, RZ, UR8, PT ;  /* 0x00000008ff007c0c */ /* 0x000fe2000bf25070 */
[----:B------:R-:W0:Y:S02]  /*bb70*/  LDC R21, c[0x0][0x148] ;  /* 0x00005200ff157b82 */ /* 0x000e240000000800 */
[----:B------:R-:W-:Y:S01]  /*bb80*/  IMAD R6, R4, UR4, RZ ;  /* 0x0000000404067c24 */ /* 0x000fe2000f8e02ff */
[----:B------:R-:W-:Y:S01]  /*bb90*/  ISETP.NE.AND.EX P1, PT, RZ, UR9, PT, P1 ;  /* 0x00000009ff007c0c */ /* 0x000fe2000bf25310 */
[----:B------:R-:W-:Y:S01]  /*bba0*/  IMAD.WIDE.U32 R4, R7, UR4, R16 ;  /* 0x0000000407047c25 */ /* 0x000fe2000f8e0010 */
[----:B------:R-:W-:-:S03]  /*bbb0*/  ULDC UR4, c[0x0][0x150] ;  /* 0x0000540000047ab9 */ /* 0x000fc60000000800 */
[----:B------:R-:W-:Y:S02]  /*bbc0*/  IMAD R7, R7, UR5, R6 ;  /* 0x0000000507077c24 */ /* 0x000fe4000f8e0206 */
[----:B------:R-:W-:Y:S01]  /*bbd0*/  FMUL R6, R9, UR4 ;  /* 0x0000000409067c20 */ /* 0x000fe20008400000 */
[----:B------:R-:W-:Y:S01]  /*bbe0*/  ULDC UR4, c[0x0][0x618] ;  /* 0x0001860000047ab9 */ /* 0x000fe20000000800 */
[----:B------:R-:W-:Y:S01]  /*bbf0*/  ULDC UR5, c[0x0][0x154] ;  /* 0x0000550000057ab9 */ /* 0x000fe20000000800 */
[----:B------:R-:W-:-:S03]  /*bc00*/  IMAD.IADD R5, R5, 0x1, R7 ;  /* 0x0000000105057824 */ /* 0x000fc600078e0207 */
[----:B------:R-:W3:Y:S02]  /*bc10*/  F2I.U32.TRUNC.NTZ R6, R6 ;  /* 0x0000000600067305 */ /* 0x000ee4000020f000 */
[----:B------:R-:W-:Y:S02]  /*bc20*/  SHF.R.U64 R9, R4, UR4, R5 ;  /* 0x0000000404097c19 */ /* 0x000fe40008001205 */
[----:B-1----:R-:W-:-:S05]  /*bc30*/  I2FP.F32.U32 R4, R12 ;  /* 0x0000000c00047245 */ /* 0x002fca0000201000 */
[----:B------:R-:W-:Y:S01]  /*bc40*/  FMUL R22, R4, UR5 ;  /* 0x0000000504167c20 */ /* 0x000fe20008400000 */
[----:B------:R-:W-:Y:S01]  /*bc50*/  SHF.R.U32.HI R4, RZ, UR4, R5 ;  /* 0x00000004ff047c19 */ /* 0x000fe20008011605 */
[----:B------:R-:W-:-:S03]  /*bc60*/  ULDC UR4, c[0x0][0x658] ;  /* 0x0001960000047ab9 */ /* 0x000fc60000000800 */
[--C-:B------:R-:W-:Y:S01]  /*bc70*/  SHF.R.U64 R20, R9, UR6, R4.reuse ;  /* 0x0000000609147c19 */ /* 0x100fe20008001204 */
[----:B------:R-:W1:Y:S01]  /*bc80*/  F2I.U32.TRUNC.NTZ R22, R22 ;  /* 0x0000001600167305 */ /* 0x000e62000020f000 */
[----:B------:R-:W-:Y:S01]  /*bc90*/  SHF.R.U32.HI R5, RZ, UR6, R4 ;  /* 0x00000006ff057c19 */ /* 0x000fe20008011604 */
[----:B---3--:R-:W-:-:S03]  /*bca0*/  IMAD.MOV R6, RZ, RZ, -R6 ;  /* 0x000000ffff067224 */ /* 0x008fc600078e0a06 */
[--C-:B------:R-:W-:Y:S01]  /*bcb0*/  SHF.R.U64 R15, R20, UR4, R5.reuse ;  /* 0x00000004140f7c19 */ /* 0x100fe20008001205 */
[----:B--2---:R-:W-:Y:S01]  /*bcc0*/  IMAD R14, R25, R6, R14 ;  /* 0x00000006190e7224 */ /* 0x004fe200078e020e */
[----:B------:R-:W-:-:S03]  /*bcd0*/  SHF.R.U32.HI R23, RZ, UR4, R5 ;  /* 0x00000004ff177c19 */ /* 0x000fc60008011605 */
[----:B------:R-:W-:Y:S02]  /*bce0*/  IMAD.MOV.U32 R4, RZ, RZ, R15 ;  /* 0x000000ffff047224 */ /* 0x000fe400078e000f */
[----:B------:R-:W-:Y:S01]  /*bcf0*/  IMAD.MOV.U32 R5, RZ, RZ, R23 ;  /* 0x000000ffff057224 */ /* 0x000fe200078e0017 */
[----:B-1----:R-:W-:Y:S06]  /*bd00*/  @!P1 BRA `(.L_x_299) ;  /* 0x0000000000289947 */ /* 0x002fec0003800000 */
[----:B------:R-:W-:Y:S02]  /*bd10*/  ULDC UR4, c[0x0][0x64c] ;  /* 0x0001930000047ab9 */ /* 0x000fe40000000800 */
[----:B------:R-:W-:-:S04]  /*bd20*/  IADD3 R5, P1, R15, UR4, RZ ;  /* 0x000000040f057c10 */ /* 0x000fc8000ff3e0ff */
[----:B------:R-:W-:-:S05]  /*bd30*/  IADD3.X R23, RZ, R23, RZ, P1, !PT ;  /* 0x00000017ff177210 */ /* 0x000fca0000ffe4ff */
[----:B------:R-:W-:-:S04]  /*bd40*/  IMAD.WIDE.U32 R6, R23, UR8, RZ ;  /* 0x0000000817067c25 */ /* 0x000fc8000f8e00ff */
[----:B------:R-:W-:-:S04]  /*bd50*/  IMAD.WIDE.U32 R6, P1, R5, UR9, R6 ;  /* 0x0000000905067c25 */ /* 0x000fc8000f820006 */
[----:B------:R-:W-:-:S04]  /*bd60*/  IMAD.WIDE.U32 R4, R5, UR8, RZ ;  /* 0x0000000805047c25 */ /* 0x000fc8000f8e00ff */
[----:B------:R-:W-:Y:S01]  /*bd70*/  IMAD.MOV.U32 R4, RZ, RZ, R7 ;  /* 0x000000ffff047224 */ /* 0x000fe200078e0007 */
[----:B------:R-:W-:Y:S01]  /*bd80*/  IADD3 RZ, P3, R5, R6, RZ ;  /* 0x0000000605ff7210 */ /* 0x000fe20007f7e0ff */
[----:B------:R-:W-:-:S04]  /*bd90*/  IMAD.X R5, RZ, RZ, RZ, P1 ;  /* 0x000000ffff057224 */ /* 0x000fc800008e06ff */
[----:B------:R-:W-:-:S08]  /*bda0*/  IMAD.WIDE.U32.X R4, R23, UR9, R4, P3 ;  /* 0x0000000917047c25 */ /* 0x000fd000098e0404 */
.L_x_299:
[----:B------:R-:W-:Y:S01]  /*bdb0*/  ISETP.NE.AND P1, PT, R2, 0x1, PT ;  /* 0x000000010200780c */ /* 0x000fe20003f25270 */
[----:B------:R-:W-:Y:S01]  /*bdc0*/  ULDC UR4, c[0x0][0x648] ;  /* 0x0001920000047ab9 */ /* 0x000fe20000000800 */
[----:B------:R-:W-:Y:S01]  /*bdd0*/  LOP3.LUT R20, R20, UR17, RZ, 0xc0, !PT ;  /* 0x0000001114147c12 */ /* 0x000fe2000f8ec0ff */
[----:B------:R-:W-:Y:S01]  /*bde0*/  IMAD.MOV R22, RZ, RZ, -R22 ;  /* 0x000000ffff167224 */ /* 0x000fe200078e0a16 */
[----:B------:R-:W-:Y:S01]  /*bdf0*/  SHF.R.U64 R5, R4, UR4, R5 ;  /* 0x0000000404057c19 */ /* 0x000fe20008001205 */
[----:B------:R-:W-:Y:S01]  /*be00*/  ULDC UR4, c[0x0][0x638] ;  /* 0x00018e0000047ab9 */ /* 0x000fe20000000800 */
[----:B------:R-:W-:Y:S01]  /*be10*/  LOP3.LUT R6, R9, UR16, RZ, 0xc0, !PT ;  /* 0x0000001009067c12 */ /* 0x000fe2000f8ec0ff */
[----:B------:R-:W-:Y:S02]  /*be20*/  ULDC UR5, c[0x0][0x610] ;  /* 0x0001840000057ab9 */ /* 0x000fe40000000800 */
[----:B------:R-:W-:Y:S02]  /*be30*/  IMAD.MOV R4, RZ, RZ, -R5 ;  /* 0x000000ffff047224 */ /* 0x000fe400078e0a05 */
[----:B------:R-:W-:-:S02]  /*be40*/  IMAD R5, R5, UR18, R20 ;  /* 0x0000001205057c24 */ /* 0x000fc4000f8e0214 */
[----:B0-----:R-:W-:Y:S02]  /*be50*/  @P1 IMAD R14, R21, R22, R12 ;  /* 0x00000016150e1224 */ /* 0x001fe400078e020c */
[----:B------:R-:W-:Y:S01]  /*be60*/  IMAD R15, R4, UR4, R15 ;  /* 0x00000004040f7c24 */ /* 0x000fe2000f8e020f */
[----:B------:R-:W-:Y:S01]  /*be70*/  ULDC UR4, c[0x0][0x600] ;  /* 0x0001800000047ab9 */ /* 0x000fe20000000800 */
[----:B------:R-:W-:Y:S02]  /*be80*/  IMAD R14, R5, UR5, R14 ;  /* 0x00000005050e7c24 */ /* 0x000fe4000f8e020e */
[----:B------:R-:W-:Y:S02]  /*be90*/  IMAD R15, R15, UR4, R6 ;  /* 0x000000040f0f7c24 */ /* 0x000fe4000f8e0206 */
[----:B------:R-:W-:-:S03]  /*bea0*/  IMAD.MOV.U32 R4, RZ, RZ, 0x1 ;  /* 0x00000001ff047424 */ /* 0x000fc600078e00ff */
[----:B------:R-:W-:Y:S02]  /*beb0*/  SEL R9, R15, R14, !P1 ;  /* 0x0000000e0f097207 */ /* 0x000fe40004800000 */
[----:B------:R-:W-:-:S07]  /*bec0*/  SEL R7, R14, R15, !P1 ;  /* 0x0000000f0e077207 */ /* 0x000fce0004800000 */
.L_x_297:
[----:B------:R-:W-:Y:S05]  /*bed0*/  BSYNC B1 ;  /* 0x0000000000017941 */ /* 0x000fea0003800000 */
.L_x_296:
[----:B------:R-:W-:-:S13]  /*bee0*/  LOP3.LUT P1, RZ, R4, 0xff, RZ, 0xc0, !PT ;  /* 0x000000ff04ff7812 */ /* 0x000fda000782c0ff */
[----:B------:R-:W-:Y:S05]  /*bef0*/  @P1 BRA `(.L_x_300) ;  /* 0xfffffff400481947 */ /* 0x000fea000383ffff */
[----:B------:R-:W-:Y:S05]  /*bf00*/  BSYNC B0 ;  /* 0x0000000000007941 */ /* 0x000fea0003800000 */
.L_x_288:
[----:B------:R-:W-:-:S03]  /*bf10*/  UMOV UR4, 0xffffffff ;  /* 0xffffffff00047882 */ /* 0x000fc60000000000 */
[----:B------:R-:W-:Y:S05]  /*bf20*/  BRA.DIV UR4, `(.L_x_301) ;  /* 0x0000000604187947 */ /* 0x000fea000b800000 */
[----:B------:R-:W-:-:S13]  /*bf30*/  ELECT P6, URZ, PT ;  /* 0x00000000003f782f */ /* 0x000fda00038c0000 */
.L_x_315:
[----:B------:R-:W-:Y:S04]  /*bf40*/  BSSY B0, `(.L_x_302) ;  /* 0x000002b000007945 */ /* 0x000fe80003800000 */
[----:B------:R-:W-:Y:S05]  /*bf50*/  @!P6 BRA `(.L_x_303) ;  /* 0x0000000000a4e947 */ /* 0x000fea0003800000 */
[----:B------:R-:W-:-:S04]  /*bf60*/  LOP3.LUT R19, R19, 0x2, RZ, 0xfc, !PT ;  /* 0x0000000213137812 */ /* 0x000fc800078efcff */
[----:B------:R-:W-:-:S13]  /*bf70*/  ISETP.NE.AND P0, PT, R19, 0x3, PT ;  /* 0x000000031300780c */ /* 0x000fda0003f05270 */
[----:B------:R-:W-:Y:S05]  /*bf80*/  @!P0 BRA `(.L_x_304) ;  /* 0x0000000000048947 */ /* 0x000fea0003800000 */
[----:B------:R-:W-:Y:S01]  /*bf90*/  BPT.TRAP 0x1 ;  /* 0x000000040000795c */ /* 0x000fe20000300000 */
.L_x_304:
[----:B------:R-:W0:Y:S01]  /*bfa0*/  S2R R5, SR_CgaCtaId ;  /* 0x0000000000057919 */ /* 0x000e220000008800 */
[----:B------:R-:W-:Y:S02]  /*bfb0*/  MOV R2, 0x400 ;  /* 0x0000040000027802 */ /* 0x000fe40000000f00 */
[----:B------:R-:W-:Y:S02]  /*bfc0*/  SHF.L.U32 R4, R3, 0x1f, RZ ;  /* 0x0000001f03047819 */ /* 0x000fe400000006ff */
[----:B0-----:R-:W-:-:S05]  /*bfd0*/  LEA R5, R5, R2, 0x18 ;  /* 0x0000000205057211 */ /* 0x001fca00078ec0ff */
[----:B------:R-:W-:-:S04]  /*bfe0*/  VIADD R5, R5, 0x20 ;  /* 0x0000002005057836 */ /* 0x000fc80000000000 */
[C---:B------:R-:W-:Y:S02]  /*bff0*/  IMAD R7, R0.reuse, 0x8, R5 ;  /* 0x0000000800077824 */ /* 0x040fe400078e0205 */
[----:B------:R-:W-:Y:S02]  /*c000*/  VIADD R0, R0, 0x1 ;  /* 0x0000000100007836 */ /* 0x000fe40000000000 */
[----:B------:R-:W0:Y:S03]  /*c010*/  SYNCS.PHASECHK.TRANS64.TRYWAIT P0, [R7+URZ], R4 ;  /* 0x00000004070075a7 */ /* 0x000e26000800017f */
[----:B------:R-:W-:-:S04]  /*c020*/  ISETP.NE.AND P1, PT, R0, 0x4, PT ;  /* 0x000000040000780c */ /* 0x000fc80003f25270 */
[----:B------:R-:W-:Y:S02]  /*c030*/  SEL R2, RZ, 0x1, P1 ;  /* 0x00000001ff027807 */ /* 0x000fe40000800000 */
[----:B------:R-:W-:Y:S02]  /*c040*/  SEL R0, R0, RZ, P1 ;  /* 0x000000ff00007207 */ /* 0x000fe40000800000 */
[----:B------:R-:W-:Y:S02]  /*c050*/  LOP3.LUT R9, R3, R2, RZ, 0x3c, !PT ;  /* 0x0000000203097212 */ /* 0x000fe400078e3cff */
[----:B------:R-:W-:Y:S02]  /*c060*/  LEA R6, R0, R5, 0x3 ;  /* 0x0000000500067211 */ /* 0x000fe400078e18ff */
[----:B------:R-:W-:Y:S01]  /*c070*/  SHF.L.U32 R3, R9, 0x1f, RZ ;  /* 0x0000001f09037819 */ /* 0x000fe200000006ff */
[----:B0-----:R-:W-:Y:S06]  /*c080*/  @!P0 BRA `(.L_x_305) ;  /* 0x0000000000e08947 */ /* 0x001fec0003800000 */
.L_x_316:
[----:B------:R-:W1:Y:S01]  /*c090*/  SYNCS.PHASECHK.TRANS64.TRYWAIT P0, [R6+URZ], R3 ;  /* 0x00000003060075a7 */ /* 0x000e62000800017f */
[----:B------:R-:W-:-:S05]  /*c0a0*/  VIADD R0, R0, 0x1 ;  /* 0x0000000100007836 */ /* 0x000fca0000000000 */
[----:B------:R-:W-:-:S04]  /*c0b0*/  ISETP.NE.AND P1, PT, R0, 0x4, PT ;  /* 0x000000040000780c */ /* 0x000fc80003f25270 */
[----:B------:R-:W-:Y:S02]  /*c0c0*/  SEL R2, RZ, 0x1, P1 ;  /* 0x00000001ff027807 */ /* 0x000fe40000800000 */
[----:B------:R-:W-:Y:S02]  /*c0d0*/  SEL R0, R0, RZ, P1 ;  /* 0x000000ff00007207 */ /* 0x000fe40000800000 */
[----:B------:R-:W-:-:S03]  /*c0e0*/  LOP3.LUT R9, R9, R2, RZ, 0x3c, !PT ;  /* 0x0000000209097212 */ /* 0x000fc600078e3cff */
[----:B0-----:R-:W-:Y:S01]  /*c0f0*/  IMAD R7, R0, 0x8, R5 ;  /* 0x0000000800077824 */ /* 0x001fe200078e0205 */
[----:B------:R-:W-:Y:S01]  /*c100*/  SHF.L.U32 R4, R9, 0x1f, RZ ;  /* 0x0000001f09047819 */ /* 0x000fe200000006ff */
[----:B-1----:R-:W-:Y:S06]  /*c110*/  @!P0 BRA `(.L_x_306) ;  /* 0x0000000000d08947 */ /* 0x002fec0003800000 */
.L_x_317:
[----:B------:R-:W1:Y:S01]  /*c120*/  SYNCS.PHASECHK.TRANS64.TRYWAIT P0, [R7+URZ], R4 ;  /* 0x00000004070075a7 */ /* 0x000e62000800017f */
[----:B------:R-:W-:-:S05]  /*c130*/  VIADD R0, R0, 0x1 ;  /* 0x0000000100007836 */ /* 0x000fca0000000000 */
[----:B------:R-:W-:-:S04]  /*c140*/  ISETP.NE.AND P1, PT, R0, 0x4, PT ;  /* 0x000000040000780c */ /* 0x000fc80003f25270 */
[----:B------:R-:W-:Y:S02]  /*c150*/  SEL R2, RZ, 0x1, P1 ;  /* 0x00000001ff027807 */ /* 0x000fe40000800000 */
[----:B------:R-:W-:Y:S02]  /*c160*/  SEL R0, R0, RZ, P1 ;  /* 0x000000ff00007207 */ /* 0x000fe40000800000 */
[----:B------:R-:W-:Y:S01]  /*c170*/  LOP3.LUT R2, R9, R2, RZ, 0x3c, !PT ;  /* 0x0000000209027212 */ /* 0x000fe200078e3cff */
[----:B-1----:R-:W-:Y:S06]  /*c180*/  @!P0 BRA `(.L_x_307) ;  /* 0x0000000000c88947 */ /* 0x002fec0003800000 */
.L_x_318:
[----:B------:R-:W-:Y:S01]  /*c190*/  IMAD R5, R0, 0x8, R5 ;  /* 0x0000000800057824 */ /* 0x000fe200078e0205 */
[----:B------:R-:W-:-:S07]  /*c1a0*/  SHF.L.U32 R0, R2, 0x1f, RZ ;  /* 0x0000001f02007819 */ /* 0x000fce00000006ff */
.L_x_308:
[----:B--2---:R2:W3:Y:S02]  /*c1b0*/  SYNCS.PHASECHK.TRANS64.TRYWAIT P0, [R5+URZ], R0 ;  /* 0x00000000050075a7 */ /* 0x0044e4000800017f */
[----:B---3--:R-:W-:Y:S05]  /*c1c0*/  @!P0 NANOSLEEP.SYNCS 0x989680 ;  /* 0x009896800000895d */ /* 0x008fea0003900000 */
[----:B------:R-:W3:Y:S02]  /*c1d0*/  @!P0 SYNCS.PHASECHK.TRANS64 P0, [R5+URZ], R0 ;  /* 0x00000000050085a7 */ /* 0x000ee4000800007f */
[----:B---3--:R-:W-:Y:S05]  /*c1e0*/  @!P0 BRA `(.L_x_308) ;  /* 0xfffffffc00f08947 */ /* 0x008fea000383ffff */
.L_x_303:
[----:B------:R-:W-:Y:S05]  /*c1f0*/  BSYNC B0 ;  /* 0x0000000000007941 */ /* 0x000fea0003800000 */
.L_x_302:
[----:B------:R-:W-:Y:S05]  /*c200*/  EXIT ;  /* 0x000000000000794d */ /* 0x000fea0003800000 */
.L_x_17:
[----:B---3--:R3:W4:Y:S02]  /*c210*/  SYNCS.PHASECHK.TRANS64.TRYWAIT P1, [R3+URZ], R0 ;  /* 0x00000000030075a7 */ /* 0x008724000802017f */
[----:B----4-:R-:W-:Y:S05]  /*c220*/  @!P1 NANOSLEEP.SYNCS 0x989680 ;  /* 0x009896800000995d */ /* 0x010fea0003900000 */
[----:B------:R-:W4:Y:S02]  /*c230*/  @!P1 SYNCS.PHASECHK.TRANS64 P1, [R3+URZ], R0 ;  /* 0x00000000030095a7 */ /* 0x000f24000802007f */
[----:B----4-:R-:W-:Y:S05]  /*c240*/  @!P1 BRA `(.L_x_17) ;  /* 0xfffffffc00f09947 */ /* 0x010fea000383ffff */
[----:B------:R-:W-:Y:S05]  /*c250*/  BRA `(.L_x_16) ;  /* 0xffffff4c00ec7947 */ /* 0x000fea000383ffff */
.L_x_22:
[----:B-1----:R-:W-:-:S04]  /*c260*/  IMAD.U32 R4, RZ, RZ, UR8 ;  /* 0x00000008ff047e24 */ /* 0x002fc8000f8e00ff */
[----:B------:R1:W2:Y:S03]  /*c270*/  SYNCS.PHASECHK.TRANS64.TRYWAIT P1, [R4+URZ], R3 ;  /* 0x00000003040075a7 */ /* 0x0002a6000802017f */
[----:B--2---:R-:W-:Y:S05]  /*c280*/  @!P1 NANOSLEEP.SYNCS 0x989680 ;  /* 0x009896800000995d */ /* 0x004fea0003900000 */
[----:B------:R-:W2:Y:S02]  /*c290*/  @!P1 SYNCS.PHASECHK.TRANS64 P1, [R4+URZ], R3 ;  /* 0x00000003040095a7 */ /* 0x000ea4000802007f */
[----:B--2---:R-:W-:Y:S05]  /*c2a0*/  @!P1 BRA `(.L_x_22) ;  /* 0xfffffffc00ec9947 */ /* 0x004fea000383ffff */
[----:B------:R-:W-:Y:S05]  /*c2b0*/  BRA `(.L_x_21) ;  /* 0xffffff54001c7947 */ /* 0x000fea000383ffff */
.L_x_289:
[----:B------:R-:W-:Y:S01]  /*c2c0*/  BSSY B1, `(.L_x_309) ;  /* 0x0000006000017945 */ /* 0x000fe20003800000 */
[----:B------:R-:W-:-:S07]  /*c2d0*/  IMAD.MOV.U32 R15, RZ, RZ, -0x1 ;  /* 0xffffffffff0f7424 */ /* 0x000fce00078e00ff */
[----:B------:R-:W-:Y:S05]  /*c2e0*/  WARPSYNC.COLLECTIVE R15, `(.L_x_310) ;  /* 0x000000000f0c7348 */ /* 0x000fea0003c00000 */
[----:B------:R-:W-:Y:S02]  /*c2f0*/  ELECT P6, UR62, PT ;  /* 0x00000000003e782f */ /* 0x000fe400038c0000 */
[----:B------:R-:W-:Y:S01]  /*c300*/  MOV R14, UR62 ;  /* 0x0000003e000e7c02 */ /* 0x000fe20008000f00 */
[----:B------:R-:W-:Y:S10]  /*c310*/  ENDCOLLECTIVE ;  /* 0x000000000000791b */ /* 0x000ff40003800000 */
.L_x_310:
[----:B------:R-:W-:Y:S05]  /*c320*/  BSYNC B1 ;  /* 0x0000000000017941 */ /* 0x000fea0003800000 */
.L_x_309:
[----:B------:R-:W-:Y:S05]  /*c330*/  BRA `(.L_x_311) ;  /* 0xfffffff000447947 */ /* 0x000fea000383ffff */
.L_x_292:
[----:B0-----:R0:W1:Y:S02]  /*c340*/  SYNCS.PHASECHK.TRANS64.TRYWAIT P1, [R12+URZ+0x20], R7 ;  /* 0x000020070c0075a7 */ /* 0x001064000802017f */
[----:B-1----:R-:W-:Y:S05]  /*c350*/  @!P1 NANOSLEEP.SYNCS 0x989680 ;  /* 0x009896800000995d */ /* 0x002fea0003900000 */
[----:B------:R-:W1:Y:S02]  /*c360*/  @!P1 SYNCS.PHASECHK.TRANS64 P1, [R12+URZ+0x20], R7 ;  /* 0x000020070c0095a7 */ /* 0x000e64000802007f */
[----:B-1----:R-:W-:Y:S05]  /*c370*/  @!P1 BRA `(.L_x_292) ;  /* 0xfffffffc00f09947 */ /* 0x002fea000383ffff */
[----:B------:R-:W-:Y:S05]  /*c380*/  BRA `(.L_x_312) ;  /* 0xfffffff000787947 */ /* 0x000fea000383ffff */
.L_x_301:
[----:B------:R-:W-:Y:S01]  /*c390*/  BSSY B0, `(.L_x_313) ;  /* 0x0000006000007945 */ /* 0x000fe20003800000 */
[----:B------:R-:W-:-:S07]  /*c3a0*/  IMAD.MOV.U32 R15, RZ, RZ, -0x1 ;  /* 0xffffffffff0f7424 */ /* 0x000fce00078e00ff */
[----:B------:R-:W-:Y:S05]  /*c3b0*/  WARPSYNC.COLLECTIVE R15, `(.L_x_314) ;  /* 0x000000000f0c7348 */ /* 0x000fea0003c00000 */
[----:B------:R-:W-:Y:S02]  /*c3c0*/  ELECT P6, UR62, PT ;  /* 0x00000000003e782f */ /* 0x000fe400038c0000 */
[----:B------:R-:W-:Y:S01]  /*c3d0*/  MOV R14, UR62 ;  /* 0x0000003e000e7c02 */ /* 0x000fe20008000f00 */
[----:B------:R-:W-:Y:S10]  /*c3e0*/  ENDCOLLECTIVE ;  /* 0x000000000000791b */ /* 0x000ff40003800000 */
.L_x_314:
[----:B------:R-:W-:Y:S05]  /*c3f0*/  BSYNC B0 ;  /* 0x0000000000007941 */ /* 0x000fea0003800000 */
.L_x_313:
[----:B------:R-:W-:Y:S05]  /*c400*/  BRA `(.L_x_315) ;  /* 0xfffffff800cc7947 */ /* 0x000fea000383ffff */
.L_x_305:
[----:B0-----:R0:W1:Y:S02]  /*c410*/  SYNCS.PHASECHK.TRANS64.TRYWAIT P0, [R7+URZ], R4 ;  /* 0x00000004070075a7 */ /* 0x001064000800017f */
[----:B-1----:R-:W-:Y:S05]  /*c420*/  @!P0 NANOSLEEP.SYNCS 0x989680 ;  /* 0x009896800000895d */ /* 0x002fea0003900000 */
[----:B------:R-:W1:Y:S02]  /*c430*/  @!P0 SYNCS.PHASECHK.TRANS64 P0, [R7+URZ], R4 ;  /* 0x00000004070085a7 */ /* 0x000e64000800007f */
[----:B-1----:R-:W-:Y:S05]  /*c440*/  @!P0 BRA `(.L_x_305) ;  /* 0xfffffffc00f08947 */ /* 0x002fea000383ffff */
[----:B------:R-:W-:Y:S05]  /*c450*/  BRA `(.L_x_316) ;  /* 0xfffffffc000c7947 */ /* 0x000fea000383ffff */
.L_x_306:
[----:B0-----:R0:W1:Y:S02]  /*c460*/  SYNCS.PHASECHK.TRANS64.TRYWAIT P0, [R6+URZ], R3 ;  /* 0x00000003060075a7 */ /* 0x001064000800017f */
[----:B-1----:R-:W-:Y:S05]  /*c470*/  @!P0 NANOSLEEP.SYNCS 0x989680 ;  /* 0x009896800000895d */ /* 0x002fea0003900000 */
[----:B------:R-:W1:Y:S02]  /*c480*/  @!P0 SYNCS.PHASECHK.TRANS64 P0, [R6+URZ], R3 ;  /* 0x00000003060085a7 */ /* 0x000e64000800007f */
[----:B-1----:R-:W-:Y:S05]  /*c490*/  @!P0 BRA `(.L_x_306) ;  /* 0xfffffffc00f08947 */ /* 0x002fea000383ffff */
[----:B------:R-:W-:Y:S05]  /*c4a0*/  BRA `(.L_x_317) ;  /* 0xfffffffc001c7947 */ /* 0x000fea000383ffff */
.L_x_307:
[----:B-1----:R1:W2:Y:S02]  /*c4b0*/  SYNCS.PHASECHK.TRANS64.TRYWAIT P0, [R7+URZ], R4 ;  /* 0x00000004070075a7 */ /* 0x0022a4000800017f */
[----:B--2---:R-:W-:Y:S05]  /*c4c0*/  @!P0 NANOSLEEP.SYNCS 0x989680 ;  /* 0x009896800000895d */ /* 0x004fea0003900000 */
[----:B------:R-:W2:Y:S02]  /*c4d0*/  @!P0 SYNCS.PHASECHK.TRANS64 P0, [R7+URZ], R4 ;  /* 0x00000004070085a7 */ /* 0x000ea4000800007f */
[----:B--2---:R-:W-:Y:S05]  /*c4e0*/  @!P0 BRA `(.L_x_307) ;  /* 0xfffffffc00f08947 */ /* 0x004fea000383ffff */
[----:B------:R-:W-:Y:S05]  /*c4f0*/  BRA `(.L_x_318) ;  /* 0xfffffffc00247947 */ /* 0x000fea000383ffff */
.L_x_319:
[----:B------:R-:W-:-:S00]  /*c500*/  BRA `(.L_x_319) ;  /* 0xfffffffc00fc7947 */ /* 0x000fc0000383ffff */
[----:B------:R-:W-:-:S00]  /*c510*/  NOP ;  /* 0x0000000000007918 */ /* 0x000fc00000000000 */
        /* <DEDUP_REMOVED lines=14> */
.L_x_320:


//--------------------- .nv.global.init           --------------------------
	.section	.nv.global.init,"aw",@progbits
.nv.global.init:
	.type		$str$22,@object
	.size		$str$22,($str$23 - $str$22)
$str$22:
        /*0000*/ 	.byte	0x6b, 0x5f, 0x74, 0x69, 0x6c, 0x65, 0x5f, 0x63, 0x6f, 0x75, 0x6e, 0x74, 0x20, 0x3e, 0x3d, 0x20
        /*0010*/ 	.byte	0x31, 0x00
	.type		$str$23,@object
	.size		$str$23,(__unnamed_1 - $str$23)
$str$23:
        /*0012*/ 	.byte	0x2f, 0x74, 0x6d, 0x70, 0x2f, 0x63, 0x75, 0x74, 0x6c, 0x61, 0x73, 0x73, 0x5f, 0x73, 0x77, 0x65
        /*0022*/ 	.byte	0x65, 0x70, 0x5f, 0x73, 0x72, 0x63, 0x2f, 0x69, 0x6e, 0x63, 0x6c, 0x75, 0x64, 0x65, 0x2f, 0x63
        /*0032*/ 	.byte	0x75, 0x74, 0x6c, 0x61, 0x73, 0x73, 0x2f, 0x67, 0x65, 0x6d, 0x6d, 0x2f, 0x63, 0x6f, 0x6c, 0x6c
        /*0042*/ 	.byte	0x65, 0x63, 0x74, 0x69, 0x76, 0x65, 0x2f, 0x73, 0x6d, 0x39, 0x30, 0x5f, 0x6d, 0x6d, 0x61, 0x5f
        /*0052*/ 	.byte	0x74, 0x6d, 0x61, 0x5f, 0x67, 0x6d, 0x6d, 0x61, 0x5f, 0x73, 0x73, 0x5f, 0x77, 0x61, 0x72, 0x70
        /*0062*/ 	.byte	0x73, 0x70, 0x65, 0x63, 0x69, 0x61, 0x6c, 0x69, 0x7a, 0x65, 0x64, 0x2e, 0x68, 0x70, 0x70, 0x00
	.type		__unnamed_1,@object
	.size		__unnamed_1,(.L_0 - __unnamed_1)
__unnamed_1:
        /*0072*/ 	.byte	0x76, 0x6f, 0x69, 0x64, 0x20, 0x63, 0x75, 0x74, 0x6c, 0x61, 0x73, 0x73, 0x3a, 0x3a, 0x67, 0x65
        /* <DEDUP_REMOVED lines=180> */
        /*0bc2*/ 	.byte	0x6e, 0x74, 0x69, 0x74, 0x79, 0x5d, 0x00
.L_0:


//--------------------- .nv.shared._ZN7cutlass13device_kernelINS_4gemm6kernel13GemmUniversalIN4cute5tupleIJiiiiEEENS1_10collective13CollectiveMmaINS1_34MainloopSm90TmaGmmaWarpSpecializedILi4ENS5_IJNS4_1CILi1EEESB_SB_EEENS1_35KernelTmaWarpSpecializedCooperativeEEENS5_IJNSA_ILi256EEENSA_ILi128EEENSA_ILi64EEEEEENS_10bfloat16_tENS5_IJlSB_lEEESJ_SK_NS4_8TiledMMAINS4_8MMA_AtomIJNS4_4SM904GMMA28MMA_64x128x16_F32BF16BF16_SSILNSO_5MajorE0ELSQ_0ELNSO_7ScaleInE1ELSR_1EEEEEENS4_6LayoutINS5_IJNSA_ILi2EEESB_SB_EEENS5_IJSB_NSA_ILi0EEESX_EEEEENS5_IJNS4_10UnderscoreES10_S10_EEEEENS4_13SM90_TMA_LOADENS4_14ComposedLayoutINS4_7SwizzleILi3ELi4ELi3EEENS4_18smem_ptr_flag_bitsILi16EEENSU_INS5_IJNSA_ILi8EEESH_EEENS5_IJSH_SB_EEEEEEEvNS4_8identityES13_S1D_vS1E_EENS_8epilogue10collective6detail29Sm90TmaWarpSpecializedAdapterINS1H_15DefaultEpilogueISJ_SK_SK_NS1G_6thread17LinearCombinationISJ_Li1EffLNS1L_9ScaleType4KindE0ELNS_15FloatRoundStyleE2ESJ_EENS1_15EpilogueDefaultEEEEEvvEEEEvNT_6ParamsE --------------------------
	.section	.nv.shared._ZN7cutlass13device_kernelINS_4gemm6kernel13GemmUniversalIN4cute5tupleIJiiiiEEENS1_10collective13CollectiveMmaINS1_34MainloopSm90TmaGmmaWarpSpecializedILi4ENS5_IJNS4_1CILi1EEESB_SB_EEENS1_35KernelTmaWarpSpecializedCooperativeEEENS5_IJNSA_ILi256EEENSA_ILi128EEENSA_ILi64EEEEEENS_10bfloat16_tENS5_IJlSB_lEEESJ_SK_NS4_8TiledMMAINS4_8MMA_AtomIJNS4_4SM904GMMA28MMA_64x128x16_F32BF16BF16_SSILNSO_5MajorE0ELSQ_0ELNSO_7ScaleInE1ELSR_1EEEEEENS4_6LayoutINS5_IJNSA_ILi2EEESB_SB_EEENS5_IJSB_NSA_ILi0EEESX_EEEEENS5_IJNS4_10UnderscoreES10_S10_EEEEENS4_13SM90_TMA_LOADENS4_14ComposedLayoutINS4_7SwizzleILi3ELi4ELi3EEENS4_18smem_ptr_flag_bitsILi16EEENSU_INS5_IJNSA_ILi8EEESH_EEENS5_IJSH_SB_EEEEEEEvNS4_8identityES13_S1D_vS1E_EENS_8epilogue10collective6detail29Sm90TmaWarpSpecializedAdapterINS1H_15DefaultEpilogueISJ_SK_SK_NS1G_6thread17LinearCombinationISJ_Li1EffLNS1L_9ScaleType4KindE0ELNS_15FloatRoundStyleE2ESJ_EENS1_15EpilogueDefaultEEEEEvvEEEEvNT_6ParamsE,"aw",@nobits
	.sectionflags	@""
	.align	16
	.zero		1024


//--------------------- .nv.shared.reserved.0     --------------------------
	.section	.nv.shared.reserved.0,"aw",@nobits
	.weak		__nv_reservedSMEM_offset_0_alias
	.size		__nv_reservedSMEM_offset_0_alias, 0, 0
	.other		__nv_reservedSMEM_offset_0_alias,@"STO_CUDA_RESERVED_SHARED STV_DEFAULT"
__nv_reservedSMEM_offset_0_alias:
	.zero		0


//--------------------- .nv.global                --------------------------
	.section	.nv.global,"aw",@nobits
.nv.global:
	.type		_ZN39_INTERNAL_25aa7d7f_4_k_cu_acbc9d86_28164cute1_E,@object
	.size		_ZN39_INTERNAL_25aa7d7f_4_k_cu_acbc9d86_28164cute1_E,(_ZN39_INTERNAL_25aa7d7f_4_k_cu_acbc9d86_28164cuda3std3__45__cpo6cbeginE - _ZN39_INTERNAL_25aa7d7f_4_k_cu_acbc9d86_28164cute1_E)
_ZN39_INTERNAL_25aa7d7f_4_k_cu_acbc9d86_28164cute1_E:
	.zero		1
	.type		_ZN39_INTERNAL_25aa7d7f_4_k_cu_acbc9d86_28164cuda3std3__45__cpo6cbeginE,@object
	.size		_ZN39_INTERNAL_25aa7d7f_4_k_cu_acbc9d86_28164cuda3std3__45__cpo6cbeginE,(_ZN39_INTERNAL_25aa7d7f_4_k_cu_acbc9d86_28164cuda3std3__48in_placeE - _ZN39_INTERNAL_25aa7d7f_4_k_cu_acbc9d86_28164cuda3std3__45__cpo6cbeginE)
_ZN39_INTERNAL_25aa7d7f_4_k_cu_acbc9d86_28164cuda3std3__45__cpo6cbeginE:
	.zero		1
	.type		_ZN39_INTERNAL_25aa7d7f_4_k_cu_acbc9d86_28164cuda3std3__48in_placeE,@object
	.size		_ZN39_INTERNAL_25aa7d7f_4_k_cu_acbc9d86_28164cuda3std3__48in_placeE,(_ZN39_INTERNAL_25aa7d7f_4_k_cu_acbc9d86_28164cuda3std6ranges3__45__cpo9iter_moveE - _ZN39_INTERNAL_25aa7d7f_4_k_cu_acbc9d86_28164cuda3std3__48in_placeE)
_ZN39_INTERNAL_25aa7d7f_4_k_cu_acbc9d86_28164cuda3std3__48in_placeE:
	.zero		1
	.type		_ZN39_INTERNAL_25aa7d7f_4_k_cu_acbc9d86_28164cuda3std6ranges3__45__cpo9iter_moveE,@object
	.size		_ZN39_INTERNAL_25aa7d7f_4_k_cu_acbc9d86_28164cuda3std6ranges3__45__cpo9iter_moveE,(_ZN39_INTERNAL_25aa7d7f_4_k_cu_acbc9d86_28164cuda3std3__45__cpo5beginE - _ZN39_INTERNAL_25aa7d7f_4_k_cu_acbc9d86_28164cuda3std6ranges3__45__cpo9iter_moveE)
_ZN39_INTERNAL_25aa7d7f_4_k_cu_acbc9d86_28164cuda3std6ranges3__45__cpo9iter_moveE:
	.zero		1
	.type		_ZN39_INTERNAL_25aa7d7f_4_k_cu_acbc9d86_28164cuda3std3__45__cpo5beginE,@object
	.size		_ZN39_INTERNAL_25aa7d7f_4_k_cu_acbc9d86_28164cuda3std3__45__cpo5beginE,(_ZN39_INTERNAL_25aa7d7f_4_k_cu_acbc9d86_28164cuda3std3__441_GLOBAL__N__25aa7d7f_4_k_cu_acbc9d86_28166ignoreE - _ZN39_INTERNAL_25aa7d7f_4_k_cu_acbc9d86_28164cuda3std3__45__cpo5beginE)
_ZN39_INTERNAL_25aa7d7f_4_k_cu_acbc9d86_28164cuda3std3__45__cpo5beginE:
	.zero		1
	.type		_ZN39_INTERNAL_25aa7d7f_4_k_cu_acbc9d86_28164cuda3std3__441_GLOBAL__N__25aa7d7f_4_k_cu_acbc9d86_28166ignoreE,@object
	.size		_ZN39_INTERNAL_25aa7d7f_4_k_cu_acbc9d86_28164cuda3std3__441_GLOBAL__N__25aa7d7f_4_k_cu_acbc9d86_28166ignoreE,(_ZN39_INTERNAL_25aa7d7f_4_k_cu_acbc9d86_28164cute7productE - _ZN39_INTERNAL_25aa7d7f_4_k_cu_acbc9d86_28164cuda3std3__441_GLOBAL__N__25aa7d7f_4_k_cu_acbc9d86_28166ignoreE)
_ZN39_INTERNAL_25aa7d7f_4_k_cu_acbc9d86_28164cuda3std3__441_GLOBAL__N__25aa7d7f_4_k_cu_acbc9d86_28166ignoreE:
	.zero		1
	.type		_ZN39_INTERNAL_25aa7d7f_4_k_cu_acbc9d86_28164cute7productE,@object
	.size		_ZN39_INTERNAL_25aa7d7f_4_k_cu_acbc9d86_28164cute7productE,(_ZN39_INTERNAL_25aa7d7f_4_k_cu_acbc9d86_28164cuda3std3__45__cpo3endE - _ZN39_INTERNAL_25aa7d7f_4_k_cu_acbc9d86_28164cute7productE)
_ZN39_INTERNAL_25aa7d7f_4_k_cu_acbc9d86_28164cute7productE:
	.zero		1
	.type		_ZN39_INTERNAL_25aa7d7f_4_k_cu_acbc9d86_28164cuda3std3__45__cpo3endE,@object
	.size		_ZN39_INTERNAL_25aa7d7f_4_k_cu_acbc9d86_28164cuda3std3__45__cpo3endE,(_ZN39_INTERNAL_25aa7d7f_4_k_cu_acbc9d86_28164cuda3std3__419piecewise_constructE - _ZN39_INTERNAL_25aa7d7f_4_k_cu_acbc9d86_28164cuda3std3__45__cpo3endE)
_ZN39_INTERNAL_25aa7d7f_4_k_cu_acbc9d86_28164cuda3std3__45__cpo3endE:
	.zero		1
	.type		_ZN39_INTERNAL_25aa7d7f_4_k_cu_acbc9d86_28164cuda3std3__419piecewise_constructE,@object
	.size		_ZN39_INTERNAL_25aa7d7f_4_k_cu_acbc9d86_28164cuda3std3__419piecewise_constructE,(_ZN39_INTERNAL_25aa7d7f_4_k_cu_acbc9d86_28164cuda3std3__45__cpo4cendE - _ZN39_INTERNAL_25aa7d7f_4_k_cu_acbc9d86_28164cuda3std3__419piecewise_constructE)
_ZN39_INTERNAL_25aa7d7f_4_k_cu_acbc9d86_28164cuda3std3__419piecewise_constructE:
	.zero		1
	.type		_ZN39_INTERNAL_25aa7d7f_4_k_cu_acbc9d86_28164cuda3std3__45__cpo4cendE,@object
	.size		_ZN39_INTERNAL_25aa7d7f_4_k_cu_acbc9d86_28164cuda3std3__45__cpo4cendE,(_ZN39_INTERNAL_25aa7d7f_4_k_cu_acbc9d86_28164cuda3std6ranges3__45__cpo4swapE - _ZN39_INTERNAL_25aa7d7f_4_k_cu_acbc9d86_28164cuda3std3__45__cpo4cendE)
_ZN39_INTERNAL_25aa7d7f_4_k_cu_acbc9d86_28164cuda3std3__45__cpo4cendE:
	.zero		1
	.type		_ZN39_INTERNAL_25aa7d7f_4_k_cu_acbc9d86_28164cuda3std6ranges3__45__cpo4swapE,@object
	.size		_ZN39_INTERNAL_25aa7d7f_4_k_cu_acbc9d86_28164cuda3std6ranges3__45__cpo4swapE,(.L_8 - _ZN39_INTERNAL_25aa7d7f_4_k_cu_acbc9d86_28164cuda3std6ranges3__45__cpo4swapE)
_ZN39_INTERNAL_25aa7d7f_4_k_cu_acbc9d86_28164cuda3std6ranges3__45__cpo4swapE:
	.zero		1
.L_8:


//--------------------- .nv.constant0._ZN7cutlass13device_kernelINS_4gemm6kernel13GemmUniversalIN4cute5tupleIJiiiiEEENS1_10collective13CollectiveMmaINS1_34MainloopSm90TmaGmmaWarpSpecializedILi4ENS5_IJNS4_1CILi1EEESB_SB_EEENS1_35KernelTmaWarpSpecializedCooperativeEEENS5_IJNSA_ILi256EEENSA_ILi128EEENSA_ILi64EEEEEENS_10bfloat16_tENS5_IJlSB_lEEESJ_SK_NS4_8TiledMMAINS4_8MMA_AtomIJNS4_4SM904GMMA28MMA_64x128x16_F32BF16BF16_SSILNSO_5MajorE0ELSQ_0ELNSO_7ScaleInE1ELSR_1EEEEEENS4_6LayoutINS5_IJNSA_ILi2EEESB_SB_EEENS5_IJSB_NSA_ILi0EEESX_EEEEENS5_IJNS4_10UnderscoreES10_S10_EEEEENS4_13SM90_TMA_LOADENS4_14ComposedLayoutINS4_7SwizzleILi3ELi4ELi3EEENS4_18smem_ptr_flag_bitsILi16EEENSU_INS5_IJNSA_ILi8EEESH_EEENS5_IJSH_SB_EEEEEEEvNS4_8identityES13_S1D_vS1E_EENS_8epilogue10collective6detail29Sm90TmaWarpSpecializedAdapterINS1H_15DefaultEpilogueISJ_SK_SK_NS1G_6thread17LinearCombinationISJ_Li1EffLNS1L_9ScaleType4KindE0ELNS_15FloatRoundStyleE2ESJ_EENS1_15EpilogueDefaultEEEEEvvEEEEvNT_6ParamsE --------------------------
	.section	.nv.constant0._ZN7cutlass13device_kernelINS_4gemm6kernel13GemmUniversalIN4cute5tupleIJiiiiEEENS1_10collective13CollectiveMmaINS1_34MainloopSm90TmaGmmaWarpSpecializedILi4ENS5_IJNS4_1CILi1EEESB_SB_EEENS1_35KernelTmaWarpSpecializedCooperativeEEENS5_IJNSA_ILi256EEENSA_ILi128EEENSA_ILi64EEEEEENS_10bfloat16_tENS5_IJlSB_lEEESJ_SK_NS4_8TiledMMAINS4_8MMA_AtomIJNS4_4SM904GMMA28MMA_64x128x16_F32BF16BF16_SSILNSO_5MajorE0ELSQ_0ELNSO_7ScaleInE1ELSR_1EEEEEENS4_6LayoutINS5_IJNSA_ILi2EEESB_SB_EEENS5_IJSB_NSA_ILi0EEESX_EEEEENS5_IJNS4_10UnderscoreES10_S10_EEEEENS4_13SM90_TMA_LOADENS4_14ComposedLayoutINS4_7SwizzleILi3ELi4ELi3EEENS4_18smem_ptr_flag_bitsILi16EEENSU_INS5_IJNSA_ILi8EEESH_EEENS5_IJSH_SB_EEEEEEEvNS4_8identityES13_S1D_vS1E_EENS_8epilogue10collective6detail29Sm90TmaWarpSpecializedAdapterINS1H_15DefaultEpilogueISJ_SK_SK_NS1G_6thread17LinearCombinationISJ_Li1EffLNS1L_9ScaleType4KindE0ELNS_15FloatRoundStyleE2ESJ_EENS1_15EpilogueDefaultEEEEEvvEEEEvNT_6ParamsE,"a",@progbits
	.sectionflags	@""
	.align	4
.nv.constant0._ZN7cutlass13device_kernelINS_4gemm6kernel13GemmUniversalIN4cute5tupleIJiiiiEEENS1_10collective13CollectiveMmaINS1_34MainloopSm90TmaGmmaWarpSpecializedILi4ENS5_IJNS4_1CILi1EEESB_SB_EEENS1_35KernelTmaWarpSpecializedCooperativeEEENS5_IJNSA_ILi256EEENSA_ILi128EEENSA_ILi64EEEEEENS_10bfloat16_tENS5_IJlSB_lEEESJ_SK_NS4_8TiledMMAINS4_8MMA_AtomIJNS4_4SM904GMMA28MMA_64x128x16_F32BF16BF16_SSILNSO_5MajorE0ELSQ_0ELNSO_7ScaleInE1ELSR_1EEEEEENS4_6LayoutINS5_IJNSA_ILi2EEESB_SB_EEENS5_IJSB_NSA_ILi0EEESX_EEEEENS5_IJNS4_10UnderscoreES10_S10_EEEEENS4_13SM90_TMA_LOADENS4_14ComposedLayoutINS4_7SwizzleILi3ELi4ELi3EEENS4_18smem_ptr_flag_bitsILi16EEENSU_INS5_IJNSA_ILi8EEESH_EEENS5_IJSH_SB_EEEEEEEvNS4_8identityES13_S1D_vS1E_EENS_8epilogue10collective6detail29Sm90TmaWarpSpecializedAdapterINS1H_15DefaultEpilogueISJ_SK_SK_NS1G_6thread17LinearCombinationISJ_Li1EffLNS1L_9ScaleType4KindE0ELNS_15FloatRoundStyleE2ESJ_EENS1_15EpilogueDefaultEEEEEvvEEEEvNT_6ParamsE:
	.zero		1664


//--------------------- SYMBOLS --------------------------

	.type		.nv.reservedSmem.offset0,@object
	.size		.nv.reservedSmem.offset0,0x4
	.type		__assertfail,@function
